//
// Generated by NVIDIA NVVM Compiler
//
// Compiler Build ID: CL-36424714
// Cuda compilation tools, release 13.0, V13.0.88
// Based on NVVM 20.0.0
//

.version 9.0
.target sm_100
.address_size 64

	// .globl	_Z16_attentionKernelILi16ELi16ELi8ELi8EEvPKfS1_S1_iiPf
// _ZZ16_attentionKernelILi16ELi16ELi8ELi8EEvPKfS1_S1_iiPfE7shareQK has been demoted
// _ZZ16_attentionKernelILi16ELi16ELi8ELi8EEvPKfS1_S1_iiPfE7shareVK has been demoted
// _ZZ16_attentionKernelILi16ELi16ELi8ELi8EEvPKfS1_S1_iiPfE9block_max has been demoted
// _ZZ16_attentionKernelILi16ELi16ELi8ELi8EEvPKfS1_S1_iiPfE9block_sum has been demoted
.global .align 1 .b8 _ZN34_INTERNAL_1eb6bdf6_4_k_cu_93dd87b44cuda3std3__45__cpo5beginE[1];
.global .align 1 .b8 _ZN34_INTERNAL_1eb6bdf6_4_k_cu_93dd87b44cuda3std3__45__cpo3endE[1];
.global .align 1 .b8 _ZN34_INTERNAL_1eb6bdf6_4_k_cu_93dd87b44cuda3std3__45__cpo6cbeginE[1];
.global .align 1 .b8 _ZN34_INTERNAL_1eb6bdf6_4_k_cu_93dd87b44cuda3std3__45__cpo4cendE[1];
.global .align 1 .b8 _ZN34_INTERNAL_1eb6bdf6_4_k_cu_93dd87b44cuda3std3__45__cpo6rbeginE[1];
.global .align 1 .b8 _ZN34_INTERNAL_1eb6bdf6_4_k_cu_93dd87b44cuda3std3__45__cpo4rendE[1];
.global .align 1 .b8 _ZN34_INTERNAL_1eb6bdf6_4_k_cu_93dd87b44cuda3std3__45__cpo7crbeginE[1];
.global .align 1 .b8 _ZN34_INTERNAL_1eb6bdf6_4_k_cu_93dd87b44cuda3std3__45__cpo5crendE[1];
.global .align 1 .b8 _ZN34_INTERNAL_1eb6bdf6_4_k_cu_93dd87b44cuda3std3__436_GLOBAL__N__1eb6bdf6_4_k_cu_93dd87b46ignoreE[1];
.global .align 1 .b8 _ZN34_INTERNAL_1eb6bdf6_4_k_cu_93dd87b44cuda3std3__419piecewise_constructE[1];
.global .align 1 .b8 _ZN34_INTERNAL_1eb6bdf6_4_k_cu_93dd87b44cuda3std3__48in_placeE[1];
.global .align 1 .b8 _ZN34_INTERNAL_1eb6bdf6_4_k_cu_93dd87b44cuda3std3__420unreachable_sentinelE[1];
.global .align 1 .b8 _ZN34_INTERNAL_1eb6bdf6_4_k_cu_93dd87b44cuda3std6ranges3__45__cpo4swapE[1];
.global .align 1 .b8 _ZN34_INTERNAL_1eb6bdf6_4_k_cu_93dd87b44cuda3std6ranges3__45__cpo9iter_moveE[1];
.global .align 1 .b8 _ZN34_INTERNAL_1eb6bdf6_4_k_cu_93dd87b44cuda3std6ranges3__45__cpo5beginE[1];
.global .align 1 .b8 _ZN34_INTERNAL_1eb6bdf6_4_k_cu_93dd87b44cuda3std6ranges3__45__cpo3endE[1];
.global .align 1 .b8 _ZN34_INTERNAL_1eb6bdf6_4_k_cu_93dd87b44cuda3std6ranges3__45__cpo6cbeginE[1];
.global .align 1 .b8 _ZN34_INTERNAL_1eb6bdf6_4_k_cu_93dd87b44cuda3std6ranges3__45__cpo4cendE[1];
.global .align 1 .b8 _ZN34_INTERNAL_1eb6bdf6_4_k_cu_93dd87b44cuda3std6ranges3__45__cpo7advanceE[1];
.global .align 1 .b8 _ZN34_INTERNAL_1eb6bdf6_4_k_cu_93dd87b44cuda3std6ranges3__45__cpo9iter_swapE[1];
.global .align 1 .b8 _ZN34_INTERNAL_1eb6bdf6_4_k_cu_93dd87b44cuda3std6ranges3__45__cpo4nextE[1];
.global .align 1 .b8 _ZN34_INTERNAL_1eb6bdf6_4_k_cu_93dd87b44cuda3std6ranges3__45__cpo4prevE[1];
.global .align 1 .b8 _ZN34_INTERNAL_1eb6bdf6_4_k_cu_93dd87b44cuda3std6ranges3__45__cpo4dataE[1];
.global .align 1 .b8 _ZN34_INTERNAL_1eb6bdf6_4_k_cu_93dd87b44cuda3std6ranges3__45__cpo5cdataE[1];
.global .align 1 .b8 _ZN34_INTERNAL_1eb6bdf6_4_k_cu_93dd87b44cuda3std6ranges3__45__cpo4sizeE[1];
.global .align 1 .b8 _ZN34_INTERNAL_1eb6bdf6_4_k_cu_93dd87b44cuda3std6ranges3__45__cpo5ssizeE[1];
.global .align 1 .b8 _ZN34_INTERNAL_1eb6bdf6_4_k_cu_93dd87b44cuda3std6ranges3__45__cpo8distanceE[1];
.global .align 1 .b8 _ZN34_INTERNAL_1eb6bdf6_4_k_cu_93dd87b46thrust24THRUST_300001_SM_1000_NS6system6detail10sequential3seqE[1];

.visible .entry _Z16_attentionKernelILi16ELi16ELi8ELi8EEvPKfS1_S1_iiPf(
	.param .u64 .ptr .align 1 _Z16_attentionKernelILi16ELi16ELi8ELi8EEvPKfS1_S1_iiPf_param_0,
	.param .u64 .ptr .align 1 _Z16_attentionKernelILi16ELi16ELi8ELi8EEvPKfS1_S1_iiPf_param_1,
	.param .u64 .ptr .align 1 _Z16_attentionKernelILi16ELi16ELi8ELi8EEvPKfS1_S1_iiPf_param_2,
	.param .u32 _Z16_attentionKernelILi16ELi16ELi8ELi8EEvPKfS1_S1_iiPf_param_3,
	.param .u32 _Z16_attentionKernelILi16ELi16ELi8ELi8EEvPKfS1_S1_iiPf_param_4,
	.param .u64 .ptr .align 1 _Z16_attentionKernelILi16ELi16ELi8ELi8EEvPKfS1_S1_iiPf_param_5
)
{
	.local .align 16 .b8 	__local_depot0[608];
	.reg .b64 	%SP;
	.reg .b64 	%SPL;
	.reg .pred 	%p<122>;
	.reg .b32 	%r<277>;
	.reg .b32 	%f<1527>;
	.reg .b64 	%rd<81>;
	// demoted variable
	.shared .align 4 .b8 _ZZ16_attentionKernelILi16ELi16ELi8ELi8EEvPKfS1_S1_iiPfE7shareQK[8192];
	// demoted variable
	.shared .align 4 .b8 _ZZ16_attentionKernelILi16ELi16ELi8ELi8EEvPKfS1_S1_iiPfE7shareVK[8192];
	// demoted variable
	.shared .align 4 .b8 _ZZ16_attentionKernelILi16ELi16ELi8ELi8EEvPKfS1_S1_iiPfE9block_max[512];
	// demoted variable
	.shared .align 4 .b8 _ZZ16_attentionKernelILi16ELi16ELi8ELi8EEvPKfS1_S1_iiPfE9block_sum[512];
	mov.u64 	%SPL, __local_depot0;
	ld.param.u64 	%rd12, [_Z16_attentionKernelILi16ELi16ELi8ELi8EEvPKfS1_S1_iiPf_param_0];
	ld.param.u32 	%r77, [_Z16_attentionKernelILi16ELi16ELi8ELi8EEvPKfS1_S1_iiPf_param_3];
	ld.param.u32 	%r78, [_Z16_attentionKernelILi16ELi16ELi8ELi8EEvPKfS1_S1_iiPf_param_4];
	ld.param.u64 	%rd15, [_Z16_attentionKernelILi16ELi16ELi8ELi8EEvPKfS1_S1_iiPf_param_5];
	cvta.to.global.u64 	%rd1, %rd12;
	cvta.to.global.u64 	%rd2, %rd15;
	add.u64 	%rd3, %SPL, 0;
	add.u64 	%rd4, %SPL, 256;
	add.u64 	%rd5, %SPL, 288;
	add.u64 	%rd6, %SPL, 320;
	add.u64 	%rd7, %SPL, 352;
	mov.f32 	%f1391, 0f00000000;
	st.local.v4.f32 	[%rd3], {%f1391, %f1391, %f1391, %f1391};
	st.local.v4.f32 	[%rd3+16], {%f1391, %f1391, %f1391, %f1391};
	st.local.v4.f32 	[%rd3+32], {%f1391, %f1391, %f1391, %f1391};
	st.local.v4.f32 	[%rd3+48], {%f1391, %f1391, %f1391, %f1391};
	st.local.v4.f32 	[%rd3+64], {%f1391, %f1391, %f1391, %f1391};
	st.local.v4.f32 	[%rd3+80], {%f1391, %f1391, %f1391, %f1391};
	st.local.v4.f32 	[%rd3+96], {%f1391, %f1391, %f1391, %f1391};
	st.local.v4.f32 	[%rd3+112], {%f1391, %f1391, %f1391, %f1391};
	st.local.v4.f32 	[%rd3+128], {%f1391, %f1391, %f1391, %f1391};
	st.local.v4.f32 	[%rd3+144], {%f1391, %f1391, %f1391, %f1391};
	st.local.v4.f32 	[%rd3+160], {%f1391, %f1391, %f1391, %f1391};
	st.local.v4.f32 	[%rd3+176], {%f1391, %f1391, %f1391, %f1391};
	st.local.v4.f32 	[%rd3+192], {%f1391, %f1391, %f1391, %f1391};
	st.local.v4.f32 	[%rd3+208], {%f1391, %f1391, %f1391, %f1391};
	st.local.v4.f32 	[%rd3+224], {%f1391, %f1391, %f1391, %f1391};
	st.local.v4.f32 	[%rd3+240], {%f1391, %f1391, %f1391, %f1391};
	st.local.v4.f32 	[%rd6], {%f1391, %f1391, %f1391, %f1391};
	st.local.v4.f32 	[%rd6+16], {%f1391, %f1391, %f1391, %f1391};
	mov.u32 	%r1, %ntid.x;
	mov.u32 	%r79, %ctaid.y;
	mov.u32 	%r80, %ntid.y;
	mul.lo.s32 	%r81, %r79, %r80;
	shl.b32 	%r2, %r81, 3;
	mov.f32 	%f837, 0fFF7FFFFF;
	st.local.v4.f32 	[%rd4], {%f837, %f837, %f837, %f837};
	st.local.v4.f32 	[%rd5], {%f837, %f837, %f837, %f837};
	st.local.v4.f32 	[%rd4+16], {%f837, %f837, %f837, %f837};
	st.local.v4.f32 	[%rd5+16], {%f837, %f837, %f837, %f837};
	setp.lt.s32 	%p6, %r77, 1;
	mov.f32 	%f1392, %f1391;
	mov.f32 	%f1393, %f1391;
	mov.f32 	%f1394, %f1391;
	mov.f32 	%f1395, %f1391;
	mov.f32 	%f1396, %f1391;
	mov.f32 	%f1397, %f1391;
	mov.f32 	%f1398, %f1391;
	mov.f32 	%f1463, %f1391;
	mov.f32 	%f1399, %f1391;
	mov.f32 	%f1400, %f1391;
	mov.f32 	%f1401, %f1391;
	mov.f32 	%f1402, %f1391;
	mov.f32 	%f1403, %f1391;
	mov.f32 	%f1404, %f1391;
	mov.f32 	%f1405, %f1391;
	mov.f32 	%f1406, %f1391;
	mov.f32 	%f1472, %f1391;
	mov.f32 	%f1407, %f1391;
	mov.f32 	%f1408, %f1391;
	mov.f32 	%f1409, %f1391;
	mov.f32 	%f1410, %f1391;
	mov.f32 	%f1411, %f1391;
	mov.f32 	%f1412, %f1391;
	mov.f32 	%f1413, %f1391;
	mov.f32 	%f1414, %f1391;
	mov.f32 	%f1481, %f1391;
	mov.f32 	%f1415, %f1391;
	mov.f32 	%f1416, %f1391;
	mov.f32 	%f1417, %f1391;
	mov.f32 	%f1418, %f1391;
	mov.f32 	%f1419, %f1391;
	mov.f32 	%f1420, %f1391;
	mov.f32 	%f1421, %f1391;
	mov.f32 	%f1422, %f1391;
	mov.f32 	%f1490, %f1391;
	mov.f32 	%f1423, %f1391;
	mov.f32 	%f1424, %f1391;
	mov.f32 	%f1425, %f1391;
	mov.f32 	%f1426, %f1391;
	mov.f32 	%f1427, %f1391;
	mov.f32 	%f1428, %f1391;
	mov.f32 	%f1429, %f1391;
	mov.f32 	%f1430, %f1391;
	mov.f32 	%f1499, %f1391;
	mov.f32 	%f1431, %f1391;
	mov.f32 	%f1432, %f1391;
	mov.f32 	%f1433, %f1391;
	mov.f32 	%f1434, %f1391;
	mov.f32 	%f1435, %f1391;
	mov.f32 	%f1436, %f1391;
	mov.f32 	%f1437, %f1391;
	mov.f32 	%f1438, %f1391;
	mov.f32 	%f1508, %f1391;
	mov.f32 	%f1439, %f1391;
	mov.f32 	%f1440, %f1391;
	mov.f32 	%f1441, %f1391;
	mov.f32 	%f1442, %f1391;
	mov.f32 	%f1443, %f1391;
	mov.f32 	%f1444, %f1391;
	mov.f32 	%f1445, %f1391;
	mov.f32 	%f1446, %f1391;
	mov.f32 	%f1517, %f1391;
	mov.f32 	%f1447, %f1391;
	mov.f32 	%f1448, %f1391;
	mov.f32 	%f1449, %f1391;
	mov.f32 	%f1450, %f1391;
	mov.f32 	%f1451, %f1391;
	mov.f32 	%f1452, %f1391;
	mov.f32 	%f1453, %f1391;
	mov.f32 	%f1454, %f1391;
	mov.f32 	%f1526, %f1391;
	@%p6 bra 	$L__BB0_96;
	add.s32 	%r83, %r78, 7;
	shr.s32 	%r84, %r83, 31;
	shr.u32 	%r85, %r84, 29;
	add.s32 	%r86, %r83, %r85;
	shr.s32 	%r87, %r86, 3;
	mov.u32 	%r88, %tid.y;
	mov.u32 	%r3, %tid.x;
	mad.lo.s32 	%r89, %r88, %r1, %r3;
	shr.u32 	%r90, %r89, 1;
	add.s32 	%r91, %r90, %r2;
	shl.b32 	%r92, %r89, 2;
	and.b32  	%r93, %r92, 4;
	mad.lo.s32 	%r4, %r78, %r91, %r93;
	mul.wide.s32 	%rd21, %r4, 4;
	add.s64 	%rd22, %rd1, %rd21;
	ld.global.nc.v4.f32 	{%f1, %f2, %f3, %f4}, [%rd22];
	shl.b32 	%r94, %r89, 9;
	and.b32  	%r95, %r94, 512;
	add.s32 	%r96, %r95, %r90;
	shl.b32 	%r97, %r96, 2;
	mov.u32 	%r98, _ZZ16_attentionKernelILi16ELi16ELi8ELi8EEvPKfS1_S1_iiPfE7shareQK;
	add.s32 	%r5, %r98, %r97;
	and.b32  	%r99, %r92, 508;
	shl.b32 	%r100, %r89, 4;
	and.b32  	%r101, %r100, -2048;
	or.b32  	%r102, %r101, %r99;
	mov.u32 	%r103, _ZZ16_attentionKernelILi16ELi16ELi8ELi8EEvPKfS1_S1_iiPfE7shareVK;
	add.s32 	%r6, %r103, %r102;
	shl.b32 	%r7, %r88, 3;
	shl.b32 	%r8, %r3, 3;
	add.s32 	%r104, %r87, -1;
	shr.u32 	%r105, %r104, 31;
	add.s32 	%r106, %r104, %r105;
	and.b32  	%r107, %r106, 4194302;
	sub.s32 	%r108, %r104, %r107;
	shl.b32 	%r9, %r108, 10;
	add.s32 	%r10, %r2, %r7;
	shl.b32 	%r11, %r88, 7;
	add.s32 	%r109, %r11, %r8;
	mad.lo.s32 	%r110, %r3, -7, %r109;
	max.s32 	%r12, %r87, 2;
	shl.b32 	%r111, %r109, 2;
	add.s32 	%r13, %r103, %r111;
	shl.b32 	%r112, %r110, 2;
	add.s32 	%r14, %r98, %r112;
	mov.b32 	%r269, 0;
$L__BB0_2:
	ld.param.u64 	%rd78, [_Z16_attentionKernelILi16ELi16ELi8ELi8EEvPKfS1_S1_iiPf_param_1];
	setp.lt.s32 	%p7, %r78, 9;
	shl.b32 	%r16, %r269, 7;
	mov.f32 	%f1245, 0f00000000;
	st.local.v4.f32 	[%rd7], {%f1245, %f1245, %f1245, %f1245};
	st.local.v4.f32 	[%rd7+16], {%f1245, %f1245, %f1245, %f1245};
	st.local.v4.f32 	[%rd7+32], {%f1245, %f1245, %f1245, %f1245};
	st.local.v4.f32 	[%rd7+48], {%f1245, %f1245, %f1245, %f1245};
	st.local.v4.f32 	[%rd7+64], {%f1245, %f1245, %f1245, %f1245};
	st.local.v4.f32 	[%rd7+80], {%f1245, %f1245, %f1245, %f1245};
	st.local.v4.f32 	[%rd7+96], {%f1245, %f1245, %f1245, %f1245};
	st.local.v4.f32 	[%rd7+112], {%f1245, %f1245, %f1245, %f1245};
	st.local.v4.f32 	[%rd7+128], {%f1245, %f1245, %f1245, %f1245};
	st.local.v4.f32 	[%rd7+144], {%f1245, %f1245, %f1245, %f1245};
	st.local.v4.f32 	[%rd7+160], {%f1245, %f1245, %f1245, %f1245};
	st.local.v4.f32 	[%rd7+176], {%f1245, %f1245, %f1245, %f1245};
	st.local.v4.f32 	[%rd7+192], {%f1245, %f1245, %f1245, %f1245};
	st.local.v4.f32 	[%rd7+208], {%f1245, %f1245, %f1245, %f1245};
	st.local.v4.f32 	[%rd7+224], {%f1245, %f1245, %f1245, %f1245};
	st.local.v4.f32 	[%rd7+240], {%f1245, %f1245, %f1245, %f1245};
	mov.u32 	%r113, %tid.y;
	mov.u32 	%r114, %ntid.x;
	mad.lo.s32 	%r115, %r113, %r114, %r3;
	and.b32  	%r116, %r115, 127;
	or.b32  	%r117, %r16, %r116;
	shr.u32 	%r118, %r115, 5;
	and.b32  	%r119, %r118, 134217724;
	mad.lo.s32 	%r17, %r117, %r78, %r119;
	cvta.to.global.u64 	%rd23, %rd78;
	mul.wide.s32 	%rd24, %r17, 4;
	add.s64 	%rd25, %rd23, %rd24;
	ld.global.nc.v4.f32 	{%f839, %f840, %f841, %f842}, [%rd25];
	st.shared.f32 	[%r5], %f1;
	st.shared.f32 	[%r5+512], %f2;
	st.shared.f32 	[%r5+1024], %f3;
	st.shared.f32 	[%r5+1536], %f4;
	st.shared.f32 	[%r6], %f839;
	st.shared.f32 	[%r6+512], %f840;
	st.shared.f32 	[%r6+1024], %f841;
	st.shared.f32 	[%r6+1536], %f842;
	bar.sync 	0;
	mov.f32 	%f1246, %f1245;
	mov.f32 	%f1247, %f1245;
	mov.f32 	%f1248, %f1245;
	mov.f32 	%f1249, %f1245;
	mov.f32 	%f1250, %f1245;
	mov.f32 	%f1251, %f1245;
	mov.f32 	%f1252, %f1245;
	mov.f32 	%f1253, %f1245;
	mov.f32 	%f1254, %f1245;
	mov.f32 	%f1255, %f1245;
	mov.f32 	%f1256, %f1245;
	mov.f32 	%f1257, %f1245;
	mov.f32 	%f1258, %f1245;
	mov.f32 	%f1259, %f1245;
	mov.f32 	%f1260, %f1245;
	mov.f32 	%f1261, %f1245;
	mov.f32 	%f1262, %f1245;
	mov.f32 	%f1263, %f1245;
	mov.f32 	%f1264, %f1245;
	mov.f32 	%f1265, %f1245;
	mov.f32 	%f1266, %f1245;
	mov.f32 	%f1267, %f1245;
	mov.f32 	%f1268, %f1245;
	mov.f32 	%f1269, %f1245;
	mov.f32 	%f1270, %f1245;
	mov.f32 	%f1271, %f1245;
	mov.f32 	%f1272, %f1245;
	mov.f32 	%f1273, %f1245;
	mov.f32 	%f1274, %f1245;
	mov.f32 	%f1275, %f1245;
	mov.f32 	%f1276, %f1245;
	mov.f32 	%f1277, %f1245;
	mov.f32 	%f1278, %f1245;
	mov.f32 	%f1279, %f1245;
	mov.f32 	%f1280, %f1245;
	mov.f32 	%f1281, %f1245;
	mov.f32 	%f1282, %f1245;
	mov.f32 	%f1283, %f1245;
	mov.f32 	%f1284, %f1245;
	mov.f32 	%f1285, %f1245;
	mov.f32 	%f1286, %f1245;
	mov.f32 	%f1287, %f1245;
	mov.f32 	%f1288, %f1245;
	mov.f32 	%f1289, %f1245;
	mov.f32 	%f1290, %f1245;
	mov.f32 	%f1291, %f1245;
	mov.f32 	%f1292, %f1245;
	mov.f32 	%f1293, %f1245;
	mov.f32 	%f1294, %f1245;
	mov.f32 	%f1295, %f1245;
	mov.f32 	%f1296, %f1245;
	mov.f32 	%f1297, %f1245;
	mov.f32 	%f1298, %f1245;
	mov.f32 	%f1299, %f1245;
	mov.f32 	%f1300, %f1245;
	mov.f32 	%f1301, %f1245;
	mov.f32 	%f1302, %f1245;
	mov.f32 	%f1303, %f1245;
	mov.f32 	%f1304, %f1245;
	mov.f32 	%f1305, %f1245;
	mov.f32 	%f1306, %f1245;
	mov.f32 	%f1307, %f1245;
	mov.f32 	%f1308, %f1245;
	@%p7 bra 	$L__BB0_8;
	mov.b32 	%r270, 1;
	mov.f32 	%f1245, 0f00000000;
$L__BB0_4:
	ld.param.u64 	%rd79, [_Z16_attentionKernelILi16ELi16ELi8ELi8EEvPKfS1_S1_iiPf_param_1];
	ld.param.u64 	%rd77, [_Z16_attentionKernelILi16ELi16ELi8ELi8EEvPKfS1_S1_iiPf_param_0];
	shl.b32 	%r122, %r270, 3;
	add.s32 	%r123, %r4, %r122;
	cvta.to.global.u64 	%rd26, %rd77;
	mul.wide.s32 	%rd27, %r123, 4;
	add.s64 	%rd28, %rd26, %rd27;
	ld.global.nc.v4.f32 	{%f136, %f135, %f134, %f133}, [%rd28];
	add.s32 	%r124, %r17, %r122;
	cvta.to.global.u64 	%rd29, %rd79;
	mul.wide.s32 	%rd30, %r124, 4;
	add.s64 	%rd31, %rd29, %rd30;
	ld.global.nc.v4.f32 	{%f140, %f139, %f138, %f137}, [%rd31];
	shl.b32 	%r125, %r270, 10;
	and.b32  	%r19, %r125, 1024;
	shl.b32 	%r126, %r270, 12;
	not.b32 	%r127, %r126;
	and.b32  	%r128, %r127, 4096;
	mov.u32 	%r129, %tid.y;
	shl.b32 	%r130, %r129, 5;
	mov.u32 	%r131, _ZZ16_attentionKernelILi16ELi16ELi8ELi8EEvPKfS1_S1_iiPfE7shareQK;
	add.s32 	%r132, %r131, %r130;
	add.s32 	%r20, %r132, %r128;
	shl.b32 	%r133, %r3, 5;
	mov.u32 	%r134, _ZZ16_attentionKernelILi16ELi16ELi8ELi8EEvPKfS1_S1_iiPfE7shareVK;
	add.s32 	%r135, %r133, %r134;
	add.s32 	%r136, %r135, %r128;
	add.s32 	%r271, %r136, 16;
	mov.b32 	%r272, 16;
$L__BB0_5:
	add.s32 	%r137, %r20, %r272;
	ld.shared.v4.f32 	{%f844, %f845, %f846, %f847}, [%r137+-16];
	ld.shared.v4.f32 	{%f848, %f849, %f850, %f851}, [%r137];
	ld.shared.v4.f32 	{%f852, %f853, %f854, %f855}, [%r271+-16];
	ld.shared.v4.f32 	{%f856, %f857, %f858, %f859}, [%r271];
	fma.rn.f32 	%f1308, %f844, %f852, %f1308;
	fma.rn.f32 	%f1307, %f844, %f853, %f1307;
	fma.rn.f32 	%f1306, %f844, %f854, %f1306;
	fma.rn.f32 	%f1305, %f844, %f855, %f1305;
	fma.rn.f32 	%f1304, %f844, %f856, %f1304;
	fma.rn.f32 	%f1303, %f844, %f857, %f1303;
	fma.rn.f32 	%f1302, %f844, %f858, %f1302;
	fma.rn.f32 	%f1301, %f844, %f859, %f1301;
	fma.rn.f32 	%f1300, %f845, %f852, %f1300;
	fma.rn.f32 	%f1299, %f845, %f853, %f1299;
	fma.rn.f32 	%f1298, %f845, %f854, %f1298;
	fma.rn.f32 	%f1297, %f845, %f855, %f1297;
	fma.rn.f32 	%f1296, %f845, %f856, %f1296;
	fma.rn.f32 	%f1295, %f845, %f857, %f1295;
	fma.rn.f32 	%f1294, %f845, %f858, %f1294;
	fma.rn.f32 	%f1293, %f845, %f859, %f1293;
	fma.rn.f32 	%f1292, %f846, %f852, %f1292;
	fma.rn.f32 	%f1291, %f846, %f853, %f1291;
	fma.rn.f32 	%f1290, %f846, %f854, %f1290;
	fma.rn.f32 	%f1289, %f846, %f855, %f1289;
	fma.rn.f32 	%f1288, %f846, %f856, %f1288;
	fma.rn.f32 	%f1287, %f846, %f857, %f1287;
	fma.rn.f32 	%f1286, %f846, %f858, %f1286;
	fma.rn.f32 	%f1285, %f846, %f859, %f1285;
	fma.rn.f32 	%f1284, %f847, %f852, %f1284;
	fma.rn.f32 	%f1283, %f847, %f853, %f1283;
	fma.rn.f32 	%f1282, %f847, %f854, %f1282;
	fma.rn.f32 	%f1281, %f847, %f855, %f1281;
	fma.rn.f32 	%f1280, %f847, %f856, %f1280;
	fma.rn.f32 	%f1279, %f847, %f857, %f1279;
	fma.rn.f32 	%f1278, %f847, %f858, %f1278;
	fma.rn.f32 	%f1277, %f847, %f859, %f1277;
	fma.rn.f32 	%f1276, %f848, %f852, %f1276;
	fma.rn.f32 	%f1275, %f848, %f853, %f1275;
	fma.rn.f32 	%f1274, %f848, %f854, %f1274;
	fma.rn.f32 	%f1273, %f848, %f855, %f1273;
	fma.rn.f32 	%f1272, %f848, %f856, %f1272;
	fma.rn.f32 	%f1271, %f848, %f857, %f1271;
	fma.rn.f32 	%f1270, %f848, %f858, %f1270;
	fma.rn.f32 	%f1269, %f848, %f859, %f1269;
	fma.rn.f32 	%f1268, %f849, %f852, %f1268;
	fma.rn.f32 	%f1267, %f849, %f853, %f1267;
	fma.rn.f32 	%f1266, %f849, %f854, %f1266;
	fma.rn.f32 	%f1265, %f849, %f855, %f1265;
	fma.rn.f32 	%f1264, %f849, %f856, %f1264;
	fma.rn.f32 	%f1263, %f849, %f857, %f1263;
	fma.rn.f32 	%f1262, %f849, %f858, %f1262;
	fma.rn.f32 	%f1261, %f849, %f859, %f1261;
	fma.rn.f32 	%f1260, %f850, %f852, %f1260;
	fma.rn.f32 	%f1259, %f850, %f853, %f1259;
	fma.rn.f32 	%f1258, %f850, %f854, %f1258;
	fma.rn.f32 	%f1257, %f850, %f855, %f1257;
	fma.rn.f32 	%f1256, %f850, %f856, %f1256;
	fma.rn.f32 	%f1255, %f850, %f857, %f1255;
	fma.rn.f32 	%f1254, %f850, %f858, %f1254;
	fma.rn.f32 	%f1253, %f850, %f859, %f1253;
	fma.rn.f32 	%f1252, %f851, %f852, %f1252;
	fma.rn.f32 	%f1251, %f851, %f853, %f1251;
	fma.rn.f32 	%f1250, %f851, %f854, %f1250;
	fma.rn.f32 	%f1249, %f851, %f855, %f1249;
	fma.rn.f32 	%f1248, %f851, %f856, %f1248;
	fma.rn.f32 	%f1247, %f851, %f857, %f1247;
	fma.rn.f32 	%f1246, %f851, %f858, %f1246;
	fma.rn.f32 	%f1245, %f851, %f859, %f1245;
	add.s32 	%r272, %r272, 512;
	add.s32 	%r271, %r271, 512;
	setp.ne.s32 	%p8, %r272, 4112;
	@%p8 bra 	$L__BB0_5;
	shl.b32 	%r138, %r19, 2;
	add.s32 	%r139, %r5, %r138;
	st.shared.f32 	[%r139], %f136;
	st.shared.f32 	[%r139+512], %f135;
	st.shared.f32 	[%r139+1024], %f134;
	st.shared.f32 	[%r139+1536], %f133;
	add.s32 	%r140, %r6, %r138;
	st.shared.f32 	[%r140], %f140;
	st.shared.f32 	[%r140+512], %f139;
	st.shared.f32 	[%r140+1024], %f138;
	st.shared.f32 	[%r140+1536], %f137;
	bar.sync 	0;
	add.s32 	%r270, %r270, 1;
	setp.eq.s32 	%p9, %r270, %r12;
	@%p9 bra 	$L__BB0_7;
	bra.uni 	$L__BB0_4;
$L__BB0_7:
	st.local.v4.f32 	[%rd7], {%f1308, %f1307, %f1306, %f1305};
	st.local.v4.f32 	[%rd7+16], {%f1304, %f1303, %f1302, %f1301};
	st.local.v4.f32 	[%rd7+32], {%f1300, %f1299, %f1298, %f1297};
	st.local.v4.f32 	[%rd7+48], {%f1296, %f1295, %f1294, %f1293};
	st.local.v4.f32 	[%rd7+64], {%f1292, %f1291, %f1290, %f1289};
	st.local.v4.f32 	[%rd7+80], {%f1288, %f1287, %f1286, %f1285};
	st.local.v4.f32 	[%rd7+96], {%f1284, %f1283, %f1282, %f1281};
	st.local.v4.f32 	[%rd7+112], {%f1280, %f1279, %f1278, %f1277};
	st.local.v4.f32 	[%rd7+128], {%f1276, %f1275, %f1274, %f1273};
	st.local.v4.f32 	[%rd7+144], {%f1272, %f1271, %f1270, %f1269};
	st.local.v4.f32 	[%rd7+160], {%f1268, %f1267, %f1266, %f1265};
	st.local.v4.f32 	[%rd7+176], {%f1264, %f1263, %f1262, %f1261};
	st.local.v4.f32 	[%rd7+192], {%f1260, %f1259, %f1258, %f1257};
	st.local.v4.f32 	[%rd7+208], {%f1256, %f1255, %f1254, %f1253};
	st.local.v4.f32 	[%rd7+224], {%f1252, %f1251, %f1250, %f1249};
	st.local.v4.f32 	[%rd7+240], {%f1248, %f1247, %f1246, %f1245};
$L__BB0_8:
	mov.b32 	%r273, 0;
$L__BB0_9:
	shl.b32 	%r142, %r273, 7;
	add.s32 	%r143, %r142, %r7;
	add.s32 	%r144, %r143, %r9;
	shl.b32 	%r145, %r144, 2;
	mov.u32 	%r146, _ZZ16_attentionKernelILi16ELi16ELi8ELi8EEvPKfS1_S1_iiPfE7shareQK;
	add.s32 	%r147, %r146, %r145;
	ld.shared.v4.f32 	{%f860, %f861, %f862, %f863}, [%r147];
	ld.shared.v4.f32 	{%f864, %f865, %f866, %f867}, [%r147+16];
	add.s32 	%r148, %r142, %r8;
	add.s32 	%r149, %r148, %r9;
	shl.b32 	%r150, %r149, 2;
	mov.u32 	%r151, _ZZ16_attentionKernelILi16ELi16ELi8ELi8EEvPKfS1_S1_iiPfE7shareVK;
	add.s32 	%r152, %r151, %r150;
	ld.shared.v4.f32 	{%f868, %f869, %f870, %f871}, [%r152];
	ld.shared.v4.f32 	{%f872, %f873, %f874, %f875}, [%r152+16];
	fma.rn.f32 	%f1308, %f860, %f868, %f1308;
	fma.rn.f32 	%f1307, %f860, %f869, %f1307;
	fma.rn.f32 	%f1306, %f860, %f870, %f1306;
	fma.rn.f32 	%f1305, %f860, %f871, %f1305;
	fma.rn.f32 	%f1304, %f860, %f872, %f1304;
	fma.rn.f32 	%f1303, %f860, %f873, %f1303;
	fma.rn.f32 	%f1302, %f860, %f874, %f1302;
	fma.rn.f32 	%f1301, %f860, %f875, %f1301;
	fma.rn.f32 	%f1300, %f861, %f868, %f1300;
	fma.rn.f32 	%f1299, %f861, %f869, %f1299;
	fma.rn.f32 	%f1298, %f861, %f870, %f1298;
	fma.rn.f32 	%f1297, %f861, %f871, %f1297;
	fma.rn.f32 	%f1296, %f861, %f872, %f1296;
	fma.rn.f32 	%f1295, %f861, %f873, %f1295;
	fma.rn.f32 	%f1294, %f861, %f874, %f1294;
	fma.rn.f32 	%f1293, %f861, %f875, %f1293;
	fma.rn.f32 	%f1292, %f862, %f868, %f1292;
	fma.rn.f32 	%f1291, %f862, %f869, %f1291;
	fma.rn.f32 	%f1290, %f862, %f870, %f1290;
	fma.rn.f32 	%f1289, %f862, %f871, %f1289;
	fma.rn.f32 	%f1288, %f862, %f872, %f1288;
	fma.rn.f32 	%f1287, %f862, %f873, %f1287;
	fma.rn.f32 	%f1286, %f862, %f874, %f1286;
	fma.rn.f32 	%f1285, %f862, %f875, %f1285;
	fma.rn.f32 	%f1284, %f863, %f868, %f1284;
	fma.rn.f32 	%f1283, %f863, %f869, %f1283;
	fma.rn.f32 	%f1282, %f863, %f870, %f1282;
	fma.rn.f32 	%f1281, %f863, %f871, %f1281;
	fma.rn.f32 	%f1280, %f863, %f872, %f1280;
	fma.rn.f32 	%f1279, %f863, %f873, %f1279;
	fma.rn.f32 	%f1278, %f863, %f874, %f1278;
	fma.rn.f32 	%f1277, %f863, %f875, %f1277;
	fma.rn.f32 	%f1276, %f864, %f868, %f1276;
	fma.rn.f32 	%f1275, %f864, %f869, %f1275;
	fma.rn.f32 	%f1274, %f864, %f870, %f1274;
	fma.rn.f32 	%f1273, %f864, %f871, %f1273;
	fma.rn.f32 	%f1272, %f864, %f872, %f1272;
	fma.rn.f32 	%f1271, %f864, %f873, %f1271;
	fma.rn.f32 	%f1270, %f864, %f874, %f1270;
	fma.rn.f32 	%f1269, %f864, %f875, %f1269;
	fma.rn.f32 	%f1268, %f865, %f868, %f1268;
	fma.rn.f32 	%f1267, %f865, %f869, %f1267;
	fma.rn.f32 	%f1266, %f865, %f870, %f1266;
	fma.rn.f32 	%f1265, %f865, %f871, %f1265;
	fma.rn.f32 	%f1264, %f865, %f872, %f1264;
	fma.rn.f32 	%f1263, %f865, %f873, %f1263;
	fma.rn.f32 	%f1262, %f865, %f874, %f1262;
	fma.rn.f32 	%f1261, %f865, %f875, %f1261;
	fma.rn.f32 	%f1260, %f866, %f868, %f1260;
	fma.rn.f32 	%f1259, %f866, %f869, %f1259;
	fma.rn.f32 	%f1258, %f866, %f870, %f1258;
	fma.rn.f32 	%f1257, %f866, %f871, %f1257;
	fma.rn.f32 	%f1256, %f866, %f872, %f1256;
	fma.rn.f32 	%f1255, %f866, %f873, %f1255;
	fma.rn.f32 	%f1254, %f866, %f874, %f1254;
	fma.rn.f32 	%f1253, %f866, %f875, %f1253;
	fma.rn.f32 	%f1252, %f867, %f868, %f1252;
	fma.rn.f32 	%f1251, %f867, %f869, %f1251;
	fma.rn.f32 	%f1250, %f867, %f870, %f1250;
	fma.rn.f32 	%f1249, %f867, %f871, %f1249;
	fma.rn.f32 	%f1248, %f867, %f872, %f1248;
	fma.rn.f32 	%f1247, %f867, %f873, %f1247;
	fma.rn.f32 	%f1246, %f867, %f874, %f1246;
	fma.rn.f32 	%f1245, %f867, %f875, %f1245;
	add.s32 	%r273, %r273, 1;
	setp.ne.s32 	%p10, %r273, 8;
	@%p10 bra 	$L__BB0_9;
	st.local.v4.f32 	[%rd7], {%f1308, %f1307, %f1306, %f1305};
	st.local.v4.f32 	[%rd7+16], {%f1304, %f1303, %f1302, %f1301};
	st.local.v4.f32 	[%rd7+32], {%f1300, %f1299, %f1298, %f1297};
	st.local.v4.f32 	[%rd7+48], {%f1296, %f1295, %f1294, %f1293};
	st.local.v4.f32 	[%rd7+64], {%f1292, %f1291, %f1290, %f1289};
	st.local.v4.f32 	[%rd7+80], {%f1288, %f1287, %f1286, %f1285};
	st.local.v4.f32 	[%rd7+96], {%f1284, %f1283, %f1282, %f1281};
	st.local.v4.f32 	[%rd7+112], {%f1280, %f1279, %f1278, %f1277};
	st.local.v4.f32 	[%rd7+128], {%f1276, %f1275, %f1274, %f1273};
	st.local.v4.f32 	[%rd7+144], {%f1272, %f1271, %f1270, %f1269};
	st.local.v4.f32 	[%rd7+160], {%f1268, %f1267, %f1266, %f1265};
	st.local.v4.f32 	[%rd7+176], {%f1264, %f1263, %f1262, %f1261};
	st.local.v4.f32 	[%rd7+192], {%f1260, %f1259, %f1258, %f1257};
	st.local.v4.f32 	[%rd7+208], {%f1256, %f1255, %f1254, %f1253};
	st.local.v4.f32 	[%rd7+224], {%f1252, %f1251, %f1250, %f1249};
	st.local.v4.f32 	[%rd7+240], {%f1248, %f1247, %f1246, %f1245};
	add.s32 	%r29, %r16, %r8;
	add.s32 	%r30, %r29, 1;
	add.s32 	%r31, %r29, 2;
	add.s32 	%r32, %r29, 3;
	add.s32 	%r33, %r29, 4;
	add.s32 	%r34, %r29, 5;
	add.s32 	%r35, %r29, 6;
	add.s32 	%r36, %r29, 7;
	mov.b32 	%r274, 0;
$L__BB0_11:
	add.s32 	%r38, %r10, %r274;
	shl.b32 	%r39, %r274, 3;
	max.u32 	%r154, %r38, %r29;
	setp.ge.u32 	%p11, %r154, %r77;
	mul.wide.u32 	%rd32, %r39, 4;
	add.s64 	%rd8, %rd7, %rd32;
	mov.f32 	%f1310, 0fFF7FFFFF;
	@%p11 bra 	$L__BB0_13;
	ld.local.f32 	%f877, [%rd8];
	max.f32 	%f1310, %f877, 0fFF7FFFFF;
$L__BB0_13:
	max.u32 	%r155, %r38, %r30;
	setp.ge.u32 	%p12, %r155, %r77;
	@%p12 bra 	$L__BB0_15;
	ld.local.f32 	%f878, [%rd8+4];
	max.f32 	%f1310, %f1310, %f878;
$L__BB0_15:
	max.u32 	%r156, %r38, %r31;
	setp.ge.u32 	%p13, %r156, %r77;
	@%p13 bra 	$L__BB0_17;
	ld.local.f32 	%f879, [%rd8+8];
	max.f32 	%f1310, %f1310, %f879;
$L__BB0_17:
	max.u32 	%r157, %r38, %r32;
	setp.lt.u32 	%p1, %r157, %r77;
	setp.ge.u32 	%p14, %r157, %r77;
	@%p14 bra 	$L__BB0_19;
	ld.local.f32 	%f880, [%rd8+12];
	max.f32 	%f1310, %f1310, %f880;
$L__BB0_19:
	max.u32 	%r158, %r38, %r33;
	setp.lt.u32 	%p2, %r158, %r77;
	setp.ge.u32 	%p15, %r158, %r77;
	@%p15 bra 	$L__BB0_21;
	ld.local.f32 	%f881, [%rd8+16];
	max.f32 	%f1310, %f1310, %f881;
$L__BB0_21:
	max.u32 	%r159, %r38, %r34;
	setp.lt.u32 	%p3, %r159, %r77;
	setp.ge.u32 	%p16, %r159, %r77;
	@%p16 bra 	$L__BB0_23;
	ld.local.f32 	%f882, [%rd8+20];
	max.f32 	%f1310, %f1310, %f882;
$L__BB0_23:
	max.u32 	%r160, %r38, %r35;
	setp.lt.u32 	%p4, %r160, %r77;
	setp.ge.u32 	%p17, %r160, %r77;
	@%p17 bra 	$L__BB0_25;
	ld.local.f32 	%f883, [%rd8+24];
	max.f32 	%f1310, %f1310, %f883;
$L__BB0_25:
	max.u32 	%r161, %r38, %r36;
	setp.lt.u32 	%p5, %r161, %r77;
	setp.ge.u32 	%p18, %r161, %r77;
	@%p18 bra 	$L__BB0_27;
	ld.local.f32 	%f884, [%rd8+28];
	max.f32 	%f1310, %f1310, %f884;
$L__BB0_27:
	setp.ne.s32 	%p19, %r3, 0;
	bar.sync 	0;
	mov.b32 	%r162, %f1310;
	shfl.sync.bfly.b32	%r163|%p20, %r162, 8, 31, -1;
	mov.b32 	%f885, %r163;
	max.f32 	%f886, %f1310, %f885;
	mov.b32 	%r164, %f886;
	shfl.sync.bfly.b32	%r165|%p21, %r164, 4, 31, -1;
	mov.b32 	%f887, %r165;
	max.f32 	%f888, %f886, %f887;
	mov.b32 	%r166, %f888;
	shfl.sync.bfly.b32	%r167|%p22, %r166, 2, 31, -1;
	mov.b32 	%f889, %r167;
	max.f32 	%f890, %f888, %f889;
	mov.b32 	%r168, %f890;
	shfl.sync.bfly.b32	%r169|%p23, %r168, 1, 31, -1;
	mov.b32 	%f891, %r169;
	max.f32 	%f413, %f890, %f891;
	add.s32 	%r40, %r7, %r274;
	shl.b32 	%r170, %r40, 2;
	mov.u32 	%r171, _ZZ16_attentionKernelILi16ELi16ELi8ELi8EEvPKfS1_S1_iiPfE9block_max;
	add.s32 	%r41, %r171, %r170;
	@%p19 bra 	$L__BB0_29;
	st.shared.f32 	[%r41], %f413;
$L__BB0_29:
	bar.sync 	0;
	add.s32 	%r172, %r10, %r274;
	max.u32 	%r173, %r172, %r29;
	setp.ge.u32 	%p24, %r173, %r77;
	mov.f32 	%f1318, 0f00000000;
	@%p24 bra 	$L__BB0_31;
	ld.local.f32 	%f893, [%rd8];
	ld.shared.f32 	%f894, [%r41];
	sub.f32 	%f895, %f893, %f894;
	mul.f32 	%f896, %f895, 0f3FB8AA3B;
	ex2.approx.f32 	%f897, %f896;
	add.f32 	%f1318, %f897, 0f00000000;
$L__BB0_31:
	max.u32 	%r175, %r172, %r30;
	setp.ge.u32 	%p25, %r175, %r77;
	@%p25 bra 	$L__BB0_33;
	ld.local.f32 	%f898, [%rd8+4];
	ld.shared.f32 	%f899, [%r41];
	sub.f32 	%f900, %f898, %f899;
	mul.f32 	%f901, %f900, 0f3FB8AA3B;
	ex2.approx.f32 	%f902, %f901;
	add.f32 	%f1318, %f1318, %f902;
$L__BB0_33:
	max.u32 	%r177, %r172, %r31;
	setp.ge.u32 	%p26, %r177, %r77;
	@%p26 bra 	$L__BB0_35;
	ld.local.f32 	%f903, [%rd8+8];
	ld.shared.f32 	%f904, [%r41];
	sub.f32 	%f905, %f903, %f904;
	mul.f32 	%f906, %f905, 0f3FB8AA3B;
	ex2.approx.f32 	%f907, %f906;
	add.f32 	%f1318, %f1318, %f907;
$L__BB0_35:
	not.pred 	%p27, %p1;
	@%p27 bra 	$L__BB0_37;
	ld.local.f32 	%f908, [%rd8+12];
	ld.shared.f32 	%f909, [%r41];
	sub.f32 	%f910, %f908, %f909;
	mul.f32 	%f911, %f910, 0f3FB8AA3B;
	ex2.approx.f32 	%f912, %f911;
	add.f32 	%f1318, %f1318, %f912;
$L__BB0_37:
	not.pred 	%p28, %p2;
	@%p28 bra 	$L__BB0_39;
	ld.local.f32 	%f913, [%rd8+16];
	ld.shared.f32 	%f914, [%r41];
	sub.f32 	%f915, %f913, %f914;
	mul.f32 	%f916, %f915, 0f3FB8AA3B;
	ex2.approx.f32 	%f917, %f916;
	add.f32 	%f1318, %f1318, %f917;
$L__BB0_39:
	not.pred 	%p29, %p3;
	@%p29 bra 	$L__BB0_41;
	ld.local.f32 	%f918, [%rd8+20];
	ld.shared.f32 	%f919, [%r41];
	sub.f32 	%f920, %f918, %f919;
	mul.f32 	%f921, %f920, 0f3FB8AA3B;
	ex2.approx.f32 	%f922, %f921;
	add.f32 	%f1318, %f1318, %f922;
$L__BB0_41:
	not.pred 	%p30, %p4;
	@%p30 bra 	$L__BB0_43;
	ld.local.f32 	%f923, [%rd8+24];
	ld.shared.f32 	%f924, [%r41];
	sub.f32 	%f925, %f923, %f924;
	mul.f32 	%f926, %f925, 0f3FB8AA3B;
	ex2.approx.f32 	%f927, %f926;
	add.f32 	%f1318, %f1318, %f927;
$L__BB0_43:
	not.pred 	%p31, %p5;
	@%p31 bra 	$L__BB0_45;
	ld.local.f32 	%f928, [%rd8+28];
	ld.shared.f32 	%f929, [%r41];
	sub.f32 	%f930, %f928, %f929;
	mul.f32 	%f931, %f930, 0f3FB8AA3B;
	ex2.approx.f32 	%f932, %f931;
	add.f32 	%f1318, %f1318, %f932;
$L__BB0_45:
	setp.ne.s32 	%p32, %r3, 0;
	bar.sync 	0;
	mov.b32 	%r178, %f1318;
	shfl.sync.bfly.b32	%r179|%p33, %r178, 8, 31, -1;
	mov.b32 	%f933, %r179;
	add.f32 	%f934, %f1318, %f933;
	mov.b32 	%r180, %f934;
	shfl.sync.bfly.b32	%r181|%p34, %r180, 4, 31, -1;
	mov.b32 	%f935, %r181;
	add.f32 	%f936, %f934, %f935;
	mov.b32 	%r182, %f936;
	shfl.sync.bfly.b32	%r183|%p35, %r182, 2, 31, -1;
	mov.b32 	%f937, %r183;
	add.f32 	%f938, %f936, %f937;
	mov.b32 	%r184, %f938;
	shfl.sync.bfly.b32	%r185|%p36, %r184, 1, 31, -1;
	mov.b32 	%f939, %r185;
	add.f32 	%f430, %f938, %f939;
	mov.u32 	%r187, _ZZ16_attentionKernelILi16ELi16ELi8ELi8EEvPKfS1_S1_iiPfE9block_sum;
	add.s32 	%r42, %r187, %r170;
	@%p32 bra 	$L__BB0_47;
	st.shared.f32 	[%r42], %f430;
$L__BB0_47:
	bar.sync 	0;
	mul.wide.u32 	%rd33, %r274, 4;
	add.s64 	%rd9, %rd4, %rd33;
	ld.local.f32 	%f1325, [%rd9];
	ld.shared.f32 	%f432, [%r41];
	setp.leu.f32 	%p37, %f1325, %f432;
	@%p37 bra 	$L__BB0_49;
	ld.shared.f32 	%f946, [%r42];
	sub.f32 	%f947, %f432, %f1325;
	mul.f32 	%f948, %f947, 0f3FB8AA3B;
	ex2.approx.f32 	%f949, %f948;
	add.s64 	%rd37, %rd6, %rd33;
	ld.local.f32 	%f950, [%rd37];
	fma.rn.f32 	%f951, %f946, %f949, %f950;
	st.local.f32 	[%rd37], %f951;
	bra.uni 	$L__BB0_50;
$L__BB0_49:
	add.s64 	%rd35, %rd6, %rd33;
	ld.local.f32 	%f940, [%rd35];
	sub.f32 	%f941, %f1325, %f432;
	mul.f32 	%f942, %f941, 0f3FB8AA3B;
	ex2.approx.f32 	%f943, %f942;
	ld.shared.f32 	%f944, [%r42];
	fma.rn.f32 	%f945, %f940, %f943, %f944;
	st.local.f32 	[%rd35], %f945;
	st.local.f32 	[%rd9], %f432;
	mov.f32 	%f1325, %f432;
$L__BB0_50:
	add.s64 	%rd39, %rd5, %rd33;
	ld.local.f32 	%f952, [%rd39];
	sub.f32 	%f953, %f952, %f1325;
	mul.f32 	%f954, %f953, 0f3FB8AA3B;
	ex2.approx.f32 	%f955, %f954;
	mul.wide.u32 	%rd40, %r39, 4;
	add.s64 	%rd41, %rd3, %rd40;
	ld.local.v4.f32 	{%f956, %f957, %f958, %f959}, [%rd41];
	mul.f32 	%f960, %f955, %f956;
	mul.f32 	%f961, %f955, %f957;
	mul.f32 	%f962, %f955, %f958;
	mul.f32 	%f963, %f955, %f959;
	st.local.v4.f32 	[%rd41], {%f960, %f961, %f962, %f963};
	ld.local.v4.f32 	{%f964, %f965, %f966, %f967}, [%rd41+16];
	mul.f32 	%f968, %f955, %f964;
	mul.f32 	%f969, %f955, %f965;
	mul.f32 	%f970, %f955, %f966;
	mul.f32 	%f971, %f955, %f967;
	st.local.v4.f32 	[%rd41+16], {%f968, %f969, %f970, %f971};
	add.s32 	%r274, %r274, 1;
	setp.ne.s32 	%p38, %r274, 8;
	@%p38 bra 	$L__BB0_11;
	ld.local.v4.f32 	{%f1454, %f1453, %f1452, %f1451}, [%rd3];
	ld.local.v4.f32 	{%f1450, %f1449, %f1448, %f1447}, [%rd3+16];
	ld.local.v4.f32 	{%f1446, %f1445, %f1444, %f1443}, [%rd3+32];
	ld.local.v4.f32 	{%f1442, %f1441, %f1440, %f1439}, [%rd3+48];
	ld.local.v4.f32 	{%f1438, %f1437, %f1436, %f1435}, [%rd3+64];
	ld.local.v4.f32 	{%f1434, %f1433, %f1432, %f1431}, [%rd3+80];
	ld.local.v4.f32 	{%f1430, %f1429, %f1428, %f1427}, [%rd3+96];
	ld.local.v4.f32 	{%f1426, %f1425, %f1424, %f1423}, [%rd3+112];
	ld.local.v4.f32 	{%f1422, %f1421, %f1420, %f1419}, [%rd3+128];
	ld.local.v4.f32 	{%f1418, %f1417, %f1416, %f1415}, [%rd3+144];
	ld.local.v4.f32 	{%f1414, %f1413, %f1412, %f1411}, [%rd3+160];
	ld.local.v4.f32 	{%f1410, %f1409, %f1408, %f1407}, [%rd3+176];
	ld.local.v4.f32 	{%f1406, %f1405, %f1404, %f1403}, [%rd3+192];
	ld.local.v4.f32 	{%f1402, %f1401, %f1400, %f1399}, [%rd3+208];
	ld.local.v4.f32 	{%f1398, %f1397, %f1396, %f1395}, [%rd3+224];
	ld.local.v4.f32 	{%f1394, %f1393, %f1392, %f1391}, [%rd3+240];
	mov.b32 	%r275, 0;
$L__BB0_52:
	ld.param.u64 	%rd80, [_Z16_attentionKernelILi16ELi16ELi8ELi8EEvPKfS1_S1_iiPf_param_2];
	mov.u32 	%r189, %ctaid.x;
	mov.u32 	%r190, %ntid.x;
	mul.lo.s32 	%r191, %r189, %r190;
	shl.b32 	%r192, %r191, 3;
	add.s32 	%r193, %r192, %r8;
	setp.lt.u32 	%p39, %r193, %r78;
	shl.b32 	%r194, %r269, 7;
	add.s32 	%r195, %r194, %r7;
	add.s32 	%r46, %r195, %r275;
	mul.lo.s32 	%r196, %r46, %r78;
	add.s32 	%r197, %r193, %r196;
	cvta.to.global.u64 	%rd42, %rd80;
	mul.wide.u32 	%rd43, %r197, 4;
	add.s64 	%rd44, %rd42, %rd43;
	ld.global.nc.v4.f32 	{%f972, %f973, %f974, %f975}, [%rd44];
	st.shared.v4.f32 	[%r13], {%f972, %f973, %f974, %f975};
	add.s32 	%r47, %r193, 4;
	add.s32 	%r198, %r47, %r196;
	mul.wide.u32 	%rd45, %r198, 4;
	add.s64 	%rd46, %rd42, %rd45;
	ld.global.nc.v4.f32 	{%f976, %f977, %f978, %f979}, [%rd46];
	st.shared.v4.f32 	[%r13+16], {%f976, %f977, %f978, %f979};
	setp.lt.u32 	%p40, %r46, %r77;
	and.pred  	%p41, %p40, %p39;
	@%p41 bra 	$L__BB0_54;
	mov.b32 	%r199, 0;
	st.shared.u32 	[%r13], %r199;
$L__BB0_54:
	add.s32 	%r200, %r193, 1;
	setp.lt.u32 	%p43, %r200, %r78;
	and.pred  	%p44, %p40, %p43;
	@%p44 bra 	$L__BB0_56;
	mov.b32 	%r201, 0;
	st.shared.u32 	[%r13+4], %r201;
$L__BB0_56:
	add.s32 	%r202, %r193, 2;
	setp.lt.u32 	%p46, %r202, %r78;
	and.pred  	%p47, %p40, %p46;
	@%p47 bra 	$L__BB0_58;
	mov.b32 	%r203, 0;
	st.shared.u32 	[%r13+8], %r203;
$L__BB0_58:
	add.s32 	%r204, %r193, 3;
	setp.lt.u32 	%p49, %r204, %r78;
	and.pred  	%p50, %p40, %p49;
	@%p50 bra 	$L__BB0_60;
	mov.b32 	%r205, 0;
	st.shared.u32 	[%r13+12], %r205;
$L__BB0_60:
	setp.lt.u32 	%p52, %r47, %r78;
	and.pred  	%p53, %p40, %p52;
	@%p53 bra 	$L__BB0_62;
	mov.b32 	%r206, 0;
	st.shared.u32 	[%r13+16], %r206;
$L__BB0_62:
	add.s32 	%r207, %r193, 5;
	setp.lt.u32 	%p55, %r207, %r78;
	and.pred  	%p56, %p40, %p55;
	@%p56 bra 	$L__BB0_64;
	mov.b32 	%r208, 0;
	st.shared.u32 	[%r13+20], %r208;
$L__BB0_64:
	add.s32 	%r209, %r193, 6;
	setp.lt.u32 	%p58, %r209, %r78;
	and.pred  	%p59, %p40, %p58;
	@%p59 bra 	$L__BB0_66;
	mov.b32 	%r210, 0;
	st.shared.u32 	[%r13+24], %r210;
$L__BB0_66:
	add.s32 	%r211, %r193, 7;
	setp.lt.u32 	%p61, %r211, %r78;
	and.pred  	%p62, %p40, %p61;
	@%p62 bra 	$L__BB0_68;
	mov.b32 	%r212, 0;
	st.shared.u32 	[%r13+28], %r212;
$L__BB0_68:
	add.s32 	%r48, %r29, %r275;
	max.u32 	%r213, %r10, %r48;
	setp.ge.u32 	%p63, %r213, %r77;
	mul.wide.u32 	%rd47, %r275, 4;
	add.s64 	%rd10, %rd7, %rd47;
	mov.f32 	%f1390, 0f00000000;
	@%p63 bra 	$L__BB0_70;
	ld.local.f32 	%f981, [%rd10];
	ld.local.f32 	%f982, [%rd4];
	sub.f32 	%f983, %f981, %f982;
	mul.f32 	%f984, %f983, 0f3FB8AA3B;
	ex2.approx.f32 	%f1390, %f984;
$L__BB0_70:
	add.s32 	%r214, %r10, 1;
	st.shared.f32 	[%r14], %f1390;
	max.u32 	%r215, %r214, %r48;
	setp.lt.u32 	%p64, %r215, %r77;
	@%p64 bra 	$L__BB0_72;
	mov.b32 	%r216, 0;
	st.shared.u32 	[%r14+64], %r216;
	bra.uni 	$L__BB0_73;
$L__BB0_72:
	ld.local.f32 	%f985, [%rd10+32];
	ld.local.f32 	%f986, [%rd4+4];
	sub.f32 	%f987, %f985, %f986;
	mul.f32 	%f988, %f987, 0f3FB8AA3B;
	ex2.approx.f32 	%f989, %f988;
	st.shared.f32 	[%r14+64], %f989;
$L__BB0_73:
	add.s32 	%r217, %r10, 2;
	max.u32 	%r218, %r217, %r48;
	setp.lt.u32 	%p65, %r218, %r77;
	@%p65 bra 	$L__BB0_75;
	mov.b32 	%r219, 0;
	st.shared.u32 	[%r14+128], %r219;
	bra.uni 	$L__BB0_76;
$L__BB0_75:
	ld.local.f32 	%f990, [%rd10+64];
	ld.local.f32 	%f991, [%rd4+8];
	sub.f32 	%f992, %f990, %f991;
	mul.f32 	%f993, %f992, 0f3FB8AA3B;
	ex2.approx.f32 	%f994, %f993;
	st.shared.f32 	[%r14+128], %f994;
$L__BB0_76:
	add.s32 	%r220, %r10, 3;
	max.u32 	%r221, %r220, %r48;
	setp.lt.u32 	%p66, %r221, %r77;
	@%p66 bra 	$L__BB0_78;
	mov.b32 	%r222, 0;
	st.shared.u32 	[%r14+192], %r222;
	bra.uni 	$L__BB0_79;
$L__BB0_78:
	ld.local.f32 	%f995, [%rd10+96];
	ld.local.f32 	%f996, [%rd4+12];
	sub.f32 	%f997, %f995, %f996;
	mul.f32 	%f998, %f997, 0f3FB8AA3B;
	ex2.approx.f32 	%f999, %f998;
	st.shared.f32 	[%r14+192], %f999;
$L__BB0_79:
	add.s32 	%r223, %r10, 4;
	max.u32 	%r224, %r223, %r48;
	setp.lt.u32 	%p67, %r224, %r77;
	@%p67 bra 	$L__BB0_81;
	mov.b32 	%r225, 0;
	st.shared.u32 	[%r14+256], %r225;
	bra.uni 	$L__BB0_82;
$L__BB0_81:
	ld.local.f32 	%f1000, [%rd10+128];
	ld.local.f32 	%f1001, [%rd4+16];
	sub.f32 	%f1002, %f1000, %f1001;
	mul.f32 	%f1003, %f1002, 0f3FB8AA3B;
	ex2.approx.f32 	%f1004, %f1003;
	st.shared.f32 	[%r14+256], %f1004;
$L__BB0_82:
	add.s32 	%r226, %r10, 5;
	max.u32 	%r227, %r226, %r48;
	setp.lt.u32 	%p68, %r227, %r77;
	@%p68 bra 	$L__BB0_84;
	mov.b32 	%r228, 0;
	st.shared.u32 	[%r14+320], %r228;
	bra.uni 	$L__BB0_85;
$L__BB0_84:
	ld.local.f32 	%f1005, [%rd10+160];
	ld.local.f32 	%f1006, [%rd4+20];
	sub.f32 	%f1007, %f1005, %f1006;
	mul.f32 	%f1008, %f1007, 0f3FB8AA3B;
	ex2.approx.f32 	%f1009, %f1008;
	st.shared.f32 	[%r14+320], %f1009;
$L__BB0_85:
	add.s32 	%r229, %r10, 6;
	max.u32 	%r230, %r229, %r48;
	setp.lt.u32 	%p69, %r230, %r77;
	@%p69 bra 	$L__BB0_87;
	mov.b32 	%r231, 0;
	st.shared.u32 	[%r14+384], %r231;
	bra.uni 	$L__BB0_88;
$L__BB0_87:
	ld.local.f32 	%f1010, [%rd10+192];
	ld.local.f32 	%f1011, [%rd4+24];
	sub.f32 	%f1012, %f1010, %f1011;
	mul.f32 	%f1013, %f1012, 0f3FB8AA3B;
	ex2.approx.f32 	%f1014, %f1013;
	st.shared.f32 	[%r14+384], %f1014;
$L__BB0_88:
	add.s32 	%r232, %r10, 7;
	max.u32 	%r233, %r232, %r48;
	setp.lt.u32 	%p70, %r233, %r77;
	@%p70 bra 	$L__BB0_90;
	mov.b32 	%r234, 0;
	st.shared.u32 	[%r14+448], %r234;
	bra.uni 	$L__BB0_91;
$L__BB0_90:
	ld.local.f32 	%f1015, [%rd10+224];
	ld.local.f32 	%f1016, [%rd4+28];
	sub.f32 	%f1017, %f1015, %f1016;
	mul.f32 	%f1018, %f1017, 0f3FB8AA3B;
	ex2.approx.f32 	%f1019, %f1018;
	st.shared.f32 	[%r14+448], %f1019;
$L__BB0_91:
	bar.sync 	0;
	mov.b32 	%r276, 0;
$L__BB0_92:
	add.s32 	%r236, %r276, %r11;
	shl.b32 	%r237, %r276, 7;
	add.s32 	%r238, %r237, %r8;
	shl.b32 	%r239, %r238, 2;
	mov.u32 	%r240, _ZZ16_attentionKernelILi16ELi16ELi8ELi8EEvPKfS1_S1_iiPfE7shareVK;
	add.s32 	%r241, %r240, %r239;
	shl.b32 	%r242, %r236, 2;
	mov.u32 	%r243, _ZZ16_attentionKernelILi16ELi16ELi8ELi8EEvPKfS1_S1_iiPfE7shareQK;
	add.s32 	%r244, %r243, %r242;
	ld.shared.f32 	%f1020, [%r244];
	ld.shared.f32 	%f1021, [%r241];
	fma.rn.f32 	%f1454, %f1020, %f1021, %f1454;
	ld.shared.f32 	%f1022, [%r241+4];
	fma.rn.f32 	%f1453, %f1020, %f1022, %f1453;
	ld.shared.f32 	%f1023, [%r241+8];
	fma.rn.f32 	%f1452, %f1020, %f1023, %f1452;
	ld.shared.f32 	%f1024, [%r241+12];
	fma.rn.f32 	%f1451, %f1020, %f1024, %f1451;
	ld.shared.f32 	%f1025, [%r241+16];
	fma.rn.f32 	%f1450, %f1020, %f1025, %f1450;
	ld.shared.f32 	%f1026, [%r241+20];
	fma.rn.f32 	%f1449, %f1020, %f1026, %f1449;
	ld.shared.f32 	%f1027, [%r241+24];
	fma.rn.f32 	%f1448, %f1020, %f1027, %f1448;
	ld.shared.f32 	%f1028, [%r241+28];
	fma.rn.f32 	%f1447, %f1020, %f1028, %f1447;
	ld.shared.f32 	%f1029, [%r244+64];
	fma.rn.f32 	%f1446, %f1029, %f1021, %f1446;
	fma.rn.f32 	%f1445, %f1029, %f1022, %f1445;
	fma.rn.f32 	%f1444, %f1029, %f1023, %f1444;
	fma.rn.f32 	%f1443, %f1029, %f1024, %f1443;
	fma.rn.f32 	%f1442, %f1029, %f1025, %f1442;
	fma.rn.f32 	%f1441, %f1029, %f1026, %f1441;
	fma.rn.f32 	%f1440, %f1029, %f1027, %f1440;
	fma.rn.f32 	%f1439, %f1029, %f1028, %f1439;
	ld.shared.f32 	%f1030, [%r244+128];
	fma.rn.f32 	%f1438, %f1030, %f1021, %f1438;
	fma.rn.f32 	%f1437, %f1030, %f1022, %f1437;
	fma.rn.f32 	%f1436, %f1030, %f1023, %f1436;
	fma.rn.f32 	%f1435, %f1030, %f1024, %f1435;
	fma.rn.f32 	%f1434, %f1030, %f1025, %f1434;
	fma.rn.f32 	%f1433, %f1030, %f1026, %f1433;
	fma.rn.f32 	%f1432, %f1030, %f1027, %f1432;
	fma.rn.f32 	%f1431, %f1030, %f1028, %f1431;
	ld.shared.f32 	%f1031, [%r244+192];
	fma.rn.f32 	%f1430, %f1031, %f1021, %f1430;
	fma.rn.f32 	%f1429, %f1031, %f1022, %f1429;
	fma.rn.f32 	%f1428, %f1031, %f1023, %f1428;
	fma.rn.f32 	%f1427, %f1031, %f1024, %f1427;
	fma.rn.f32 	%f1426, %f1031, %f1025, %f1426;
	fma.rn.f32 	%f1425, %f1031, %f1026, %f1425;
	fma.rn.f32 	%f1424, %f1031, %f1027, %f1424;
	fma.rn.f32 	%f1423, %f1031, %f1028, %f1423;
	ld.shared.f32 	%f1032, [%r244+256];
	fma.rn.f32 	%f1422, %f1032, %f1021, %f1422;
	fma.rn.f32 	%f1421, %f1032, %f1022, %f1421;
	fma.rn.f32 	%f1420, %f1032, %f1023, %f1420;
	fma.rn.f32 	%f1419, %f1032, %f1024, %f1419;
	fma.rn.f32 	%f1418, %f1032, %f1025, %f1418;
	fma.rn.f32 	%f1417, %f1032, %f1026, %f1417;
	fma.rn.f32 	%f1416, %f1032, %f1027, %f1416;
	fma.rn.f32 	%f1415, %f1032, %f1028, %f1415;
	ld.shared.f32 	%f1033, [%r244+320];
	fma.rn.f32 	%f1414, %f1033, %f1021, %f1414;
	fma.rn.f32 	%f1413, %f1033, %f1022, %f1413;
	fma.rn.f32 	%f1412, %f1033, %f1023, %f1412;
	fma.rn.f32 	%f1411, %f1033, %f1024, %f1411;
	fma.rn.f32 	%f1410, %f1033, %f1025, %f1410;
	fma.rn.f32 	%f1409, %f1033, %f1026, %f1409;
	fma.rn.f32 	%f1408, %f1033, %f1027, %f1408;
	fma.rn.f32 	%f1407, %f1033, %f1028, %f1407;
	ld.shared.f32 	%f1034, [%r244+384];
	fma.rn.f32 	%f1406, %f1034, %f1021, %f1406;
	fma.rn.f32 	%f1405, %f1034, %f1022, %f1405;
	fma.rn.f32 	%f1404, %f1034, %f1023, %f1404;
	fma.rn.f32 	%f1403, %f1034, %f1024, %f1403;
	fma.rn.f32 	%f1402, %f1034, %f1025, %f1402;
	fma.rn.f32 	%f1401, %f1034, %f1026, %f1401;
	fma.rn.f32 	%f1400, %f1034, %f1027, %f1400;
	fma.rn.f32 	%f1399, %f1034, %f1028, %f1399;
	ld.shared.f32 	%f1035, [%r244+448];
	fma.rn.f32 	%f1398, %f1035, %f1021, %f1398;
	fma.rn.f32 	%f1397, %f1035, %f1022, %f1397;
	fma.rn.f32 	%f1396, %f1035, %f1023, %f1396;
	fma.rn.f32 	%f1395, %f1035, %f1024, %f1395;
	fma.rn.f32 	%f1394, %f1035, %f1025, %f1394;
	fma.rn.f32 	%f1393, %f1035, %f1026, %f1393;
	fma.rn.f32 	%f1392, %f1035, %f1027, %f1392;
	fma.rn.f32 	%f1391, %f1035, %f1028, %f1391;
	add.s32 	%r276, %r276, 1;
	setp.ne.s32 	%p71, %r276, 16;
	@%p71 bra 	$L__BB0_92;
	bar.sync 	0;
	add.s32 	%r275, %r275, 1;
	setp.ne.s32 	%p72, %r275, 8;
	@%p72 bra 	$L__BB0_52;
	st.local.v4.f32 	[%rd3], {%f1454, %f1453, %f1452, %f1451};
	st.local.v4.f32 	[%rd3+16], {%f1450, %f1449, %f1448, %f1447};
	st.local.v4.f32 	[%rd3+32], {%f1446, %f1445, %f1444, %f1443};
	st.local.v4.f32 	[%rd3+48], {%f1442, %f1441, %f1440, %f1439};
	st.local.v4.f32 	[%rd3+64], {%f1438, %f1437, %f1436, %f1435};
	st.local.v4.f32 	[%rd3+80], {%f1434, %f1433, %f1432, %f1431};
	st.local.v4.f32 	[%rd3+96], {%f1430, %f1429, %f1428, %f1427};
	st.local.v4.f32 	[%rd3+112], {%f1426, %f1425, %f1424, %f1423};
	st.local.v4.f32 	[%rd3+128], {%f1422, %f1421, %f1420, %f1419};
	st.local.v4.f32 	[%rd3+144], {%f1418, %f1417, %f1416, %f1415};
	st.local.v4.f32 	[%rd3+160], {%f1414, %f1413, %f1412, %f1411};
	st.local.v4.f32 	[%rd3+176], {%f1410, %f1409, %f1408, %f1407};
	st.local.v4.f32 	[%rd3+192], {%f1406, %f1405, %f1404, %f1403};
	st.local.v4.f32 	[%rd3+208], {%f1402, %f1401, %f1400, %f1399};
	st.local.v4.f32 	[%rd3+224], {%f1398, %f1397, %f1396, %f1395};
	st.local.v4.f32 	[%rd3+240], {%f1394, %f1393, %f1392, %f1391};
	ld.local.v4.f32 	{%f1036, %f1037, %f1038, %f1039}, [%rd4];
	st.local.v4.f32 	[%rd5], {%f1036, %f1037, %f1038, %f1039};
	ld.local.v4.f32 	{%f1040, %f1041, %f1042, %f1043}, [%rd4+16];
	st.local.v4.f32 	[%rd5+16], {%f1040, %f1041, %f1042, %f1043};
	bar.sync 	0;
	add.s32 	%r269, %r269, 1;
	add.s32 	%r245, %r77, 127;
	shr.u32 	%r246, %r245, 7;
	setp.ne.s32 	%p73, %r269, %r246;
	@%p73 bra 	$L__BB0_2;
	ld.local.v4.f32 	{%f1526, %f1517, %f1508, %f1499}, [%rd6];
	ld.local.v4.f32 	{%f1490, %f1481, %f1472, %f1463}, [%rd6+16];
$L__BB0_96:
	mov.f32 	%f1044, 0f3F800000;
	div.approx.f32 	%f1045, %f1044, %f1526;
	mul.f32 	%f772, %f1045, %f1454;
	mul.f32 	%f773, %f1045, %f1453;
	mul.f32 	%f774, %f1045, %f1452;
	mul.f32 	%f775, %f1045, %f1451;
	mul.f32 	%f776, %f1045, %f1450;
	mul.f32 	%f777, %f1045, %f1449;
	mul.f32 	%f778, %f1045, %f1448;
	mul.f32 	%f779, %f1045, %f1447;
	div.approx.f32 	%f1046, %f1044, %f1517;
	mul.f32 	%f780, %f1046, %f1446;
	mul.f32 	%f781, %f1046, %f1445;
	mul.f32 	%f782, %f1046, %f1444;
	mul.f32 	%f783, %f1046, %f1443;
	mul.f32 	%f784, %f1046, %f1442;
	mul.f32 	%f785, %f1046, %f1441;
	mul.f32 	%f786, %f1046, %f1440;
	mul.f32 	%f787, %f1046, %f1439;
	div.approx.f32 	%f1047, %f1044, %f1508;
	mul.f32 	%f788, %f1047, %f1438;
	mul.f32 	%f789, %f1047, %f1437;
	mul.f32 	%f790, %f1047, %f1436;
	mul.f32 	%f791, %f1047, %f1435;
	mul.f32 	%f792, %f1047, %f1434;
	mul.f32 	%f793, %f1047, %f1433;
	mul.f32 	%f794, %f1047, %f1432;
	mul.f32 	%f795, %f1047, %f1431;
	div.approx.f32 	%f1048, %f1044, %f1499;
	mul.f32 	%f796, %f1048, %f1430;
	mul.f32 	%f797, %f1048, %f1429;
	mul.f32 	%f798, %f1048, %f1428;
	mul.f32 	%f799, %f1048, %f1427;
	mul.f32 	%f800, %f1048, %f1426;
	mul.f32 	%f801, %f1048, %f1425;
	mul.f32 	%f802, %f1048, %f1424;
	mul.f32 	%f803, %f1048, %f1423;
	div.approx.f32 	%f1049, %f1044, %f1490;
	mul.f32 	%f804, %f1049, %f1422;
	mul.f32 	%f805, %f1049, %f1421;
	mul.f32 	%f806, %f1049, %f1420;
	mul.f32 	%f807, %f1049, %f1419;
	mul.f32 	%f808, %f1049, %f1418;
	mul.f32 	%f809, %f1049, %f1417;
	mul.f32 	%f810, %f1049, %f1416;
	mul.f32 	%f811, %f1049, %f1415;
	div.approx.f32 	%f1050, %f1044, %f1481;
	mul.f32 	%f812, %f1050, %f1414;
	mul.f32 	%f813, %f1050, %f1413;
	mul.f32 	%f814, %f1050, %f1412;
	mul.f32 	%f815, %f1050, %f1411;
	mul.f32 	%f816, %f1050, %f1410;
	mul.f32 	%f817, %f1050, %f1409;
	mul.f32 	%f818, %f1050, %f1408;
	mul.f32 	%f819, %f1050, %f1407;
	div.approx.f32 	%f1051, %f1044, %f1472;
	mul.f32 	%f820, %f1051, %f1406;
	mul.f32 	%f821, %f1051, %f1405;
	mul.f32 	%f822, %f1051, %f1404;
	mul.f32 	%f823, %f1051, %f1403;
	mul.f32 	%f824, %f1051, %f1402;
	mul.f32 	%f825, %f1051, %f1401;
	mul.f32 	%f826, %f1051, %f1400;
	mul.f32 	%f827, %f1051, %f1399;
	div.approx.f32 	%f1052, %f1044, %f1463;
	mul.f32 	%f828, %f1052, %f1398;
	mul.f32 	%f829, %f1052, %f1397;
	mul.f32 	%f830, %f1052, %f1396;
	mul.f32 	%f831, %f1052, %f1395;
	mul.f32 	%f832, %f1052, %f1394;
	mul.f32 	%f833, %f1052, %f1393;
	mul.f32 	%f834, %f1052, %f1392;
	mul.f32 	%f835, %f1052, %f1391;
	mov.u32 	%r247, %tid.y;
	shl.b32 	%r248, %r247, 3;
	mov.u32 	%r249, %ctaid.y;
	mov.u32 	%r250, %ntid.y;
	mul.lo.s32 	%r251, %r249, %r250;
	shl.b32 	%r252, %r251, 3;
	add.s32 	%r53, %r252, %r248;
	mov.u32 	%r253, %tid.x;
	shl.b32 	%r254, %r253, 3;
	mov.u32 	%r255, %ctaid.x;
	mov.u32 	%r256, %ntid.x;
	mul.lo.s32 	%r257, %r255, %r256;
	shl.b32 	%r258, %r257, 3;
	add.s32 	%r259, %r258, %r254;
	setp.ge.u32 	%p74, %r53, %r77;
	mul.lo.s32 	%r55, %r53, %r78;
	add.s32 	%r56, %r259, %r55;
	setp.ge.u32 	%p75, %r259, %r78;
	mul.wide.u32 	%rd48, %r56, 4;
	add.s64 	%rd11, %rd2, %rd48;
	or.pred  	%p76, %p74, %p75;
	@%p76 bra 	$L__BB0_98;
	st.global.v4.f32 	[%rd11], {%f772, %f773, %f774, %f775};
$L__BB0_98:
	add.s32 	%r57, %r259, 4;
	setp.ge.u32 	%p78, %r57, %r78;
	or.pred  	%p79, %p74, %p78;
	@%p79 bra 	$L__BB0_100;
	st.global.v4.f32 	[%rd11+16], {%f776, %f777, %f778, %f779};
$L__BB0_100:
	add.s32 	%r58, %r53, 1;
	setp.ge.u32 	%p81, %r58, %r77;
	add.s32 	%r59, %r55, %r78;
	add.s32 	%r60, %r56, %r78;
	or.pred  	%p82, %p81, %p75;
	@%p82 bra 	$L__BB0_102;
	mul.wide.u32 	%rd49, %r60, 4;
	add.s64 	%rd50, %rd2, %rd49;
	st.global.v4.f32 	[%rd50], {%f780, %f781, %f782, %f783};
$L__BB0_102:
	setp.ge.u32 	%p83, %r58, %r77;
	setp.ge.u32 	%p84, %r57, %r78;
	or.pred  	%p85, %p83, %p84;
	@%p85 bra 	$L__BB0_104;
	add.s32 	%r260, %r57, %r59;
	mul.wide.u32 	%rd51, %r260, 4;
	add.s64 	%rd52, %rd2, %rd51;
	st.global.v4.f32 	[%rd52], {%f784, %f785, %f786, %f787};
$L__BB0_104:
	setp.ge.u32 	%p86, %r259, %r78;
	add.s32 	%r61, %r53, 2;
	setp.ge.u32 	%p87, %r61, %r77;
	add.s32 	%r62, %r59, %r78;
	add.s32 	%r63, %r60, %r78;
	or.pred  	%p88, %p87, %p86;
	@%p88 bra 	$L__BB0_106;
	mul.wide.u32 	%rd53, %r63, 4;
	add.s64 	%rd54, %rd2, %rd53;
	st.global.v4.f32 	[%rd54], {%f788, %f789, %f790, %f791};
$L__BB0_106:
	setp.ge.u32 	%p89, %r61, %r77;
	setp.ge.u32 	%p90, %r57, %r78;
	or.pred  	%p91, %p89, %p90;
	@%p91 bra 	$L__BB0_108;
	add.s32 	%r261, %r57, %r62;
	mul.wide.u32 	%rd55, %r261, 4;
	add.s64 	%rd56, %rd2, %rd55;
	st.global.v4.f32 	[%rd56], {%f792, %f793, %f794, %f795};
$L__BB0_108:
	setp.ge.u32 	%p92, %r259, %r78;
	add.s32 	%r64, %r53, 3;
	setp.ge.u32 	%p93, %r64, %r77;
	add.s32 	%r65, %r62, %r78;
	add.s32 	%r66, %r63, %r78;
	or.pred  	%p94, %p93, %p92;
	@%p94 bra 	$L__BB0_110;
	mul.wide.u32 	%rd57, %r66, 4;
	add.s64 	%rd58, %rd2, %rd57;
	st.global.v4.f32 	[%rd58], {%f796, %f797, %f798, %f799};
$L__BB0_110:
	setp.ge.u32 	%p95, %r64, %r77;
	setp.ge.u32 	%p96, %r57, %r78;
	or.pred  	%p97, %p95, %p96;
	@%p97 bra 	$L__BB0_112;
	add.s32 	%r262, %r57, %r65;
	mul.wide.u32 	%rd59, %r262, 4;
	add.s64 	%rd60, %rd2, %rd59;
	st.global.v4.f32 	[%rd60], {%f800, %f801, %f802, %f803};
$L__BB0_112:
	setp.ge.u32 	%p98, %r259, %r78;
	add.s32 	%r67, %r53, 4;
	setp.ge.u32 	%p99, %r67, %r77;
	add.s32 	%r68, %r65, %r78;
	add.s32 	%r69, %r66, %r78;
	or.pred  	%p100, %p99, %p98;
	@%p100 bra 	$L__BB0_114;
	mul.wide.u32 	%rd61, %r69, 4;
	add.s64 	%rd62, %rd2, %rd61;
	st.global.v4.f32 	[%rd62], {%f804, %f805, %f806, %f807};
$L__BB0_114:
	setp.ge.u32 	%p101, %r67, %r77;
	setp.ge.u32 	%p102, %r57, %r78;
	or.pred  	%p103, %p101, %p102;
	@%p103 bra 	$L__BB0_116;
	add.s32 	%r263, %r57, %r68;
	mul.wide.u32 	%rd63, %r263, 4;
	add.s64 	%rd64, %rd2, %rd63;
	st.global.v4.f32 	[%rd64], {%f808, %f809, %f810, %f811};
$L__BB0_116:
	setp.ge.u32 	%p104, %r259, %r78;
	add.s32 	%r70, %r53, 5;
	setp.ge.u32 	%p105, %r70, %r77;
	add.s32 	%r71, %r68, %r78;
	add.s32 	%r72, %r69, %r78;
	or.pred  	%p106, %p105, %p104;
	@%p106 bra 	$L__BB0_118;
	mul.wide.u32 	%rd65, %r72, 4;
	add.s64 	%rd66, %rd2, %rd65;
	st.global.v4.f32 	[%rd66], {%f812, %f813, %f814, %f815};
$L__BB0_118:
	setp.ge.u32 	%p107, %r70, %r77;
	setp.ge.u32 	%p108, %r57, %r78;
	or.pred  	%p109, %p107, %p108;
	@%p109 bra 	$L__BB0_120;
	add.s32 	%r264, %r57, %r71;
	mul.wide.u32 	%rd67, %r264, 4;
	add.s64 	%rd68, %rd2, %rd67;
	st.global.v4.f32 	[%rd68], {%f816, %f817, %f818, %f819};
$L__BB0_120:
	setp.ge.u32 	%p110, %r259, %r78;
	add.s32 	%r73, %r53, 6;
	setp.ge.u32 	%p111, %r73, %r77;
	add.s32 	%r74, %r71, %r78;
	add.s32 	%r75, %r72, %r78;
	or.pred  	%p112, %p111, %p110;
	@%p112 bra 	$L__BB0_122;
	mul.wide.u32 	%rd69, %r75, 4;
	add.s64 	%rd70, %rd2, %rd69;
	st.global.v4.f32 	[%rd70], {%f820, %f821, %f822, %f823};
$L__BB0_122:
	setp.ge.u32 	%p113, %r73, %r77;
	setp.ge.u32 	%p114, %r57, %r78;
	or.pred  	%p115, %p113, %p114;
	@%p115 bra 	$L__BB0_124;
	add.s32 	%r265, %r57, %r74;
	mul.wide.u32 	%rd71, %r265, 4;
	add.s64 	%rd72, %rd2, %rd71;
	st.global.v4.f32 	[%rd72], {%f824, %f825, %f826, %f827};
$L__BB0_124:
	setp.ge.u32 	%p116, %r259, %r78;
	add.s32 	%r76, %r53, 7;
	setp.ge.u32 	%p117, %r76, %r77;
	or.pred  	%p118, %p117, %p116;
	@%p118 bra 	$L__BB0_126;
	add.s32 	%r266, %r75, %r78;
	mul.wide.u32 	%rd73, %r266, 4;
	add.s64 	%rd74, %rd2, %rd73;
	st.global.v4.f32 	[%rd74], {%f828, %f829, %f830, %f831};
$L__BB0_126:
	setp.ge.u32 	%p119, %r76, %r77;
	setp.ge.u32 	%p120, %r57, %r78;
	or.pred  	%p121, %p119, %p120;
	@%p121 bra 	$L__BB0_128;
	add.s32 	%r267, %r74, %r78;
	add.s32 	%r268, %r57, %r267;
	mul.wide.u32 	%rd75, %r268, 4;
	add.s64 	%rd76, %rd2, %rd75;
	st.global.v4.f32 	[%rd76], {%f832, %f833, %f834, %f835};
$L__BB0_128:
	ret;

}


// ===== COMPILED SASS (sm_100) =====

	.target	sm_100

	.elftype	@"ET_EXEC"


//--------------------- .note.nv.tkinfo           --------------------------
	.section	.note.nv.tkinfo,"",@"SHT_NOTE"
	.sectionflags	@"SHF_NOTE_NV_TKINFO"
	.tkinfo
        /*0018*/ 	.word	0x00000002
        /*0030*/ 	.string	""
        /*0030*/ 	.string	"ptxas"
        /*0030*/ 	.string	"Cuda compilation tools, release 13.0, V13.0.88"
        /*0030*/ 	.string	"Build cuda_13.0.r13.0/compiler.36424714_0"
        /*0030*/ 	.string	"-arch sm_100 -m 64 "



//--------------------- .note.nv.cuinfo           --------------------------
	.section	.note.nv.cuinfo,"",@"SHT_NOTE"
	.sectionflags	@"SHF_NOTE_NV_CUINFO"
        /*0018*/ 	.short	0x0002
        /*001a*/ 	.short	0x0064
        /*001c*/ 	.short	0x0082
	.zero		2


//--------------------- .nv.info                  --------------------------
	.section	.nv.info,"",@"SHT_CUDA_INFO"
	.align	4


	//----- nvinfo : EIATTR_REGCOUNT
	.align		4
        /*0000*/ 	.byte	0x04, 0x2f
        /*0002*/ 	.short	(.L_29 - .L_28)
	.align		4
.L_28:
        /*0004*/ 	.word	index@(_Z16_attentionKernelILi16ELi16ELi8ELi8EEvPKfS1_S1_iiPf)
        /*0008*/ 	.word	0x0000007f


	//----- nvinfo : EIATTR_FRAME_SIZE
	.align		4
.L_29:
        /*000c*/ 	.byte	0x04, 0x11
        /*000e*/ 	.short	(.L_31 - .L_30)
	.align		4
.L_30:
        /*0010*/ 	.word	index@(_Z16_attentionKernelILi16ELi16ELi8ELi8EEvPKfS1_S1_iiPf)
        /*0014*/ 	.word	0x00000260


	//----- nvinfo : EIATTR_MIN_STACK_SIZE
	.align		4
.L_31:
        /*0018*/ 	.byte	0x04, 0x12
        /*001a*/ 	.short	(.L_33 - .L_32)
	.align		4
.L_32:
        /*001c*/ 	.word	index@(_Z16_attentionKernelILi16ELi16ELi8ELi8EEvPKfS1_S1_iiPf)
        /*0020*/ 	.word	0x00000260
.L_33:


//--------------------- .nv.compat                --------------------------
	.section	.nv.compat,"",@"SHT_CUDA_COMPAT_INFO"
	.align	4
        /*0000*/ 	.byte	0x02, 0x09, 0x00, 0x00, 0x02, 0x02, 0x01, 0x00, 0x02, 0x05, 0x05, 0x00, 0x03, 0x07, 0x01, 0x01
        /*0010*/ 	.byte	0x02, 0x03, 0x00, 0x00, 0x02, 0x06, 0x01, 0x00, 0x04, 0x0b, 0x08, 0x00, 0x01, 0x00, 0x00, 0x00
        /*0020*/ 	.byte	0x00, 0x00, 0x00, 0x00


//--------------------- .nv.info._Z16_attentionKernelILi16ELi16ELi8ELi8EEvPKfS1_S1_iiPf --------------------------
	.section	.nv.info._Z16_attentionKernelILi16ELi16ELi8ELi8EEvPKfS1_S1_iiPf,"",@"SHT_CUDA_INFO"
	.sectionflags	@""
	.align	4


	//----- nvinfo : EIATTR_CUDA_API_VERSION
	.align		4
        /*0000*/ 	.byte	0x04, 0x37
        /*0002*/ 	.short	(.L_35 - .L_34)
.L_34:
        /*0004*/ 	.word	0x00000082


	//----- nvinfo : EIATTR_KPARAM_INFO
	.align		4
.L_35:
        /*0008*/ 	.byte	0x04, 0x17
        /*000a*/ 	.short	(.L_37 - .L_36)
.L_36:
        /*000c*/ 	.word	0x00000000
        /*0010*/ 	.short	0x0005
        /*0012*/ 	.short	0x0020
        /*0014*/ 	.byte	0x00, 0xf5, 0x21, 0x00


	//----- nvinfo : EIATTR_KPARAM_INFO
	.align		4
.L_37:
        /*0018*/ 	.byte	0x04, 0x17
        /*001a*/ 	.short	(.L_39 - .L_38)
.L_38:
        /*001c*/ 	.word	0x00000000
        /*0020*/ 	.short	0x0004
        /*0022*/ 	.short	0x001c
        /*0024*/ 	.byte	0x00, 0xf0, 0x11, 0x00


	//----- nvinfo : EIATTR_KPARAM_INFO
	.align		4
.L_39:
        /*0028*/ 	.byte	0x04, 0x17
        /*002a*/ 	.short	(.L_41 - .L_40)
.L_40:
        /*002c*/ 	.word	0x00000000
        /*0030*/ 	.short	0x0003
        /*0032*/ 	.short	0x0018
        /*0034*/ 	.byte	0x00, 0xf0, 0x11, 0x00


	//----- nvinfo : EIATTR_KPARAM_INFO
	.align		4
.L_41:
        /*0038*/ 	.byte	0x04, 0x17
        /*003a*/ 	.short	(.L_43 - .L_42)
.L_42:
        /*003c*/ 	.word	0x00000000
        /*0040*/ 	.short	0x0002
        /*0042*/ 	.short	0x0010
        /*0044*/ 	.byte	0x00, 0xf5, 0x21, 0x00


	//----- nvinfo : EIATTR_KPARAM_INFO
	.align		4
.L_43:
        /*0048*/ 	.byte	0x04, 0x17
        /*004a*/ 	.short	(.L_45 - .L_44)
.L_44:
        /*004c*/ 	.word	0x00000000
        /*0050*/ 	.short	0x0001
        /*0052*/ 	.short	0x0008
        /*0054*/ 	.byte	0x00, 0xf5, 0x21, 0x00


	//----- nvinfo : EIATTR_KPARAM_INFO
	.align		4
.L_45:
        /*0058*/ 	.byte	0x04, 0x17
        /*005a*/ 	.short	(.L_47 - .L_46)
.L_46:
        /*005c*/ 	.word	0x00000000
        /*0060*/ 	.short	0x0000
        /*0062*/ 	.short	0x0000
        /*0064*/ 	.byte	0x00, 0xf5, 0x21, 0x00


	//----- nvinfo : EIATTR_SPARSE_MMA_MASK
	.align		4
.L_47:
        /*0068*/ 	.byte	0x03, 0x50
        /*006a*/ 	.short	0x0000


	//----- nvinfo : EIATTR_MAXREG_COUNT
	.align		4
        /*006c*/ 	.byte	0x03, 0x1b
        /*006e*/ 	.short	0x00ff


	//----- nvinfo : EIATTR_NUM_BARRIERS
	.align		4
        /*0070*/ 	.byte	0x02, 0x4c
        /*0072*/ 	.byte	0x01
	.zero		1


	//----- nvinfo : EIATTR_MERCURY_ISA_VERSION
	.align		4
        /*0074*/ 	.byte	0x03, 0x5f
        /*0076*/ 	.short	0x0101


	//----- nvinfo : EIATTR_COOP_GROUP_MASK_REGIDS
	.align		4
        /*0078*/ 	.byte	0x04, 0x29
        /*007a*/ 	.short	(.L_49 - .L_48)


	//   ....[0]....
.L_48:
        /*007c*/ 	.word	0xffffffff


	//   ....[1]....
        /*0080*/ 	.word	0xffffffff


	//   ....[2]....
        /*0084*/ 	.word	0xffffffff


	//   ....[3]....
        /*0088*/ 	.word	0xffffffff


	//   ....[4]....
        /*008c*/ 	.word	0xffffffff


	//   ....[5]....
        /*0090*/ 	.word	0xffffffff


	//   ....[6]....
        /*0094*/ 	.word	0xffffffff


	//   ....[7]....
        /*0098*/ 	.word	0xffffffff


	//----- nvinfo : EIATTR_COOP_GROUP_INSTR_OFFSETS
	.align		4
.L_49:
        /*009c*/ 	.byte	0x04, 0x28
        /*009e*/ 	.short	(.L_51 - .L_50)


	//   ....[0]....
.L_50:
        /*00a0*/ 	.word	0x00002ae0


	//   ....[1]....
        /*00a4*/ 	.word	0x00002b00


	//   ....[2]....
        /*00a8*/ 	.word	0x00002b20


	//   ....[3]....
        /*00ac*/ 	.word	0x00002b40


	//   ....[4]....
        /*00b0*/ 	.word	0x000031a0


	//   ....[5]....
        /*00b4*/ 	.word	0x000031c0


	//   ....[6]....
        /*00b8*/ 	.word	0x000031e0


	//   ....[7]....
        /*00bc*/ 	.word	0x00003220


	//----- nvinfo : EIATTR_VRC_CTA_INIT_COUNT
	.align		4
.L_51:
        /*00c0*/ 	.byte	0x02, 0x4a
	.zero		1
	.zero		1


	//----- nvinfo : EIATTR_EXIT_INSTR_OFFSETS
	.align		4
        /*00c4*/ 	.byte	0x04, 0x1c
        /*00c6*/ 	.short	(.L_53 - .L_52)


	//   ....[0]....
.L_52:
        /*00c8*/ 	.word	0x00005470


	//   ....[1]....
        /*00cc*/ 	.word	0x000054f0


	//----- nvinfo : EIATTR_CBANK_PARAM_SIZE
	.align		4
.L_53:
        /*00d0*/ 	.byte	0x03, 0x19
        /*00d2*/ 	.short	0x0028


	//----- nvinfo : EIATTR_PARAM_CBANK
	.align		4
        /*00d4*/ 	.byte	0x04, 0x0a
        /*00d6*/ 	.short	(.L_55 - .L_54)
	.align		4
.L_54:
        /*00d8*/ 	.word	index@(.nv.constant0._Z16_attentionKernelILi16ELi16ELi8ELi8EEvPKfS1_S1_iiPf)
        /*00dc*/ 	.short	0x0380
        /*00de*/ 	.short	0x0028


	//----- nvinfo : EIATTR_SW_WAR
	.align		4
.L_55:
        /*00e0*/ 	.byte	0x04, 0x36
        /*00e2*/ 	.short	(.L_57 - .L_56)
.L_56:
        /*00e4*/ 	.word	0x00000008
.L_57:


//--------------------- .nv.callgraph             --------------------------
	.section	.nv.callgraph,"",@"SHT_CUDA_CALLGRAPH"
	.align	4
	.sectionentsize	8
	.align		4
        /*0000*/ 	.word	0x00000000
	.align		4
        /*0004*/ 	.word	0xffffffff
	.align		4
        /*0008*/ 	.word	0x00000000
	.align		4
        /*000c*/ 	.word	0xfffffffe
	.align		4
        /*0010*/ 	.word	0x00000000
	.align		4
        /*0014*/ 	.word	0xfffffffd
	.align		4
        /*0018*/ 	.word	0x00000000
	.align		4
        /*001c*/ 	.word	0xfffffffc


//--------------------- .nv.constant4             --------------------------
	.section	.nv.constant4,"a",@progbits
	.align	8
	.align		8
.nv.constant4:
        /*0000*/ 	.dword	_ZN34_INTERNAL_1eb6bdf6_4_k_cu_93dd87b44cuda3std3__45__cpo5beginE
	.align		8
        /*0008*/ 	.dword	_ZN34_INTERNAL_1eb6bdf6_4_k_cu_93dd87b44cuda3std3__45__cpo3endE
	.align		8
        /*0010*/ 	.dword	_ZN34_INTERNAL_1eb6bdf6_4_k_cu_93dd87b44cuda3std3__45__cpo6cbeginE
	.align		8
        /*0018*/ 	.dword	_ZN34_INTERNAL_1eb6bdf6_4_k_cu_93dd87b44cuda3std3__45__cpo4cendE
	.align		8
        /*0020*/ 	.dword	_ZN34_INTERNAL_1eb6bdf6_4_k_cu_93dd87b44cuda3std3__45__cpo6rbeginE
	.align		8
        /*0028*/ 	.dword	_ZN34_INTERNAL_1eb6bdf6_4_k_cu_93dd87b44cuda3std3__45__cpo4rendE
	.align		8
        /*0030*/ 	.dword	_ZN34_INTERNAL_1eb6bdf6_4_k_cu_93dd87b44cuda3std3__45__cpo7crbeginE
	.align		8
        /*0038*/ 	.dword	_ZN34_INTERNAL_1eb6bdf6_4_k_cu_93dd87b44cuda3std3__45__cpo5crendE
	.align		8
        /*0040*/ 	.dword	_ZN34_INTERNAL_1eb6bdf6_4_k_cu_93dd87b44cuda3std3__436_GLOBAL__N__1eb6bdf6_4_k_cu_93dd87b46ignoreE
	.align		8
        /*0048*/ 	.dword	_ZN34_INTERNAL_1eb6bdf6_4_k_cu_93dd87b44cuda3std3__419piecewise_constructE
	.align		8
        /*0050*/ 	.dword	_ZN34_INTERNAL_1eb6bdf6_4_k_cu_93dd87b44cuda3std3__48in_placeE
	.align		8
        /*0058*/ 	.dword	_ZN34_INTERNAL_1eb6bdf6_4_k_cu_93dd87b44cuda3std3__420unreachable_sentinelE
	.align		8
        /*0060*/ 	.dword	_ZN34_INTERNAL_1eb6bdf6_4_k_cu_93dd87b44cuda3std6ranges3__45__cpo4swapE
	.align		8
        /*0068*/ 	.dword	_ZN34_INTERNAL_1eb6bdf6_4_k_cu_93dd87b44cuda3std6ranges3__45__cpo9iter_moveE
	.align		8
        /*0070*/ 	.dword	_ZN34_INTERNAL_1eb6bdf6_4_k_cu_93dd87b44cuda3std6ranges3__45__cpo5beginE
	.align		8
        /*0078*/ 	.dword	_ZN34_INTERNAL_1eb6bdf6_4_k_cu_93dd87b44cuda3std6ranges3__45__cpo3endE
	.align		8
        /*0080*/ 	.dword	_ZN34_INTERNAL_1eb6bdf6_4_k_cu_93dd87b44cuda3std6ranges3__45__cpo6cbeginE
	.align		8
        /*0088*/ 	.dword	_ZN34_INTERNAL_1eb6bdf6_4_k_cu_93dd87b44cuda3std6ranges3__45__cpo4cendE
	.align		8
        /*0090*/ 	.dword	_ZN34_INTERNAL_1eb6bdf6_4_k_cu_93dd87b44cuda3std6ranges3__45__cpo7advanceE
	.align		8
        /*0098*/ 	.dword	_ZN34_INTERNAL_1eb6bdf6_4_k_cu_93dd87b44cuda3std6ranges3__45__cpo9iter_swapE
	.align		8
        /*00a0*/ 	.dword	_ZN34_INTERNAL_1eb6bdf6_4_k_cu_93dd87b44cuda3std6ranges3__45__cpo4nextE
	.align		8
        /*00a8*/ 	.dword	_ZN34_INTERNAL_1eb6bdf6_4_k_cu_93dd87b44cuda3std6ranges3__45__cpo4prevE
	.align		8
        /*00b0*/ 	.dword	_ZN34_INTERNAL_1eb6bdf6_4_k_cu_93dd87b44cuda3std6ranges3__45__cpo4dataE
	.align		8
        /*00b8*/ 	.dword	_ZN34_INTERNAL_1eb6bdf6_4_k_cu_93dd87b44cuda3std6ranges3__45__cpo5cdataE
	.align		8
        /*00c0*/ 	.dword	_ZN34_INTERNAL_1eb6bdf6_4_k_cu_93dd87b44cuda3std6ranges3__45__cpo4sizeE
	.align		8
        /*00c8*/ 	.dword	_ZN34_INTERNAL_1eb6bdf6_4_k_cu_93dd87b44cuda3std6ranges3__45__cpo5ssizeE
	.align		8
        /*00d0*/ 	.dword	_ZN34_INTERNAL_1eb6bdf6_4_k_cu_93dd87b44cuda3std6ranges3__45__cpo8distanceE
	.align		8
        /*00d8*/ 	.dword	_ZN34_INTERNAL_1eb6bdf6_4_k_cu_93dd87b46thrust24THRUST_300001_SM_1000_NS6system6detail10sequential3seqE


//--------------------- .text._Z16_attentionKernelILi16ELi16ELi8ELi8EEvPKfS1_S1_iiPf --------------------------
	.section	.text._Z16_attentionKernelILi16ELi16ELi8ELi8EEvPKfS1_S1_iiPf,"ax",@progbits
	.align	128
        .global         _Z16_attentionKernelILi16ELi16ELi8ELi8EEvPKfS1_S1_iiPf
        .type           _Z16_attentionKernelILi16ELi16ELi8ELi8EEvPKfS1_S1_iiPf,@function
        .size           _Z16_attentionKernelILi16ELi16ELi8ELi8EEvPKfS1_S1_iiPf,(.L_x_10 - _Z16_attentionKernelILi16ELi16ELi8ELi8EEvPKfS1_S1_iiPf)
        .other          _Z16_attentionKernelILi16ELi16ELi8ELi8EEvPKfS1_S1_iiPf,@"STO_CUDA_ENTRY STV_DEFAULT"
_Z16_attentionKernelILi16ELi16ELi8ELi8EEvPKfS1_S1_iiPf:
.text._Z16_attentionKernelILi16ELi16ELi8ELi8EEvPKfS1_S1_iiPf:
[----:B------:R-:W0:Y:S01]  /*0000*/  LDC R1, c[0x0][0x37c] ;  /* 0x0000df00ff017b82 */ /* 0x000e220000000800 */
[----:B------:R-:W1:Y:S01]  /*0010*/  LDCU UR12, c[0x0][0x398] ;  /* 0x00007300ff0c77ac */ /* 0x000e620008000800 */
[----:B0-----:R-:W-:-:S06]  /*0020*/  IADD3 R1, PT, PT, R1, -0x260, RZ ;  /* 0xfffffda001017810 */ /* 0x001fcc0007ffe0ff */
[----:B------:R-:W0:Y:S01]  /*0030*/  S2UR UR4, SR_CTAID.Y ;  /* 0x00000000000479c3 */ /* 0x000e220000002600 */
[----:B------:R-:W-:Y:S01]  /*0040*/  MOV R4, 0xff7fffff ;  /* 0xff7fffff00047802 */ /* 0x000fe20000000f00 */
[----:B------:R-:W2:Y:S01]  /*0050*/  LDCU UR5, c[0x0][0x360] ;  /* 0x00006c00ff0577ac */ /* 0x000ea20008000800 */
[C---:B------:R-:W-:Y:S01]  /*0060*/  R2UR UR20, R1.reuse ;  /* 0x00000000011472ca */ /* 0x040fe200000e0000 */
[----:B------:R-:W-:Y:S01]  /*0070*/  STL.128 [R1], RZ ;  /* 0x000000ff01007387 */ /* 0x000fe20000100c00 */
[----:B------:R-:W-:Y:S02]  /*0080*/  R2UR UR19, R1 ;  /* 0x00000000011372ca */ /* 0x000fe400000e0000 */
[----:B------:R-:W-:Y:S02]  /*0090*/  CS2R R42, SRZ ;  /* 0x00000000002a7805 */ /* 0x000fe4000001ff00 */
[----:B------:R-:W-:Y:S01]  /*00a0*/  MOV R5, 0xff7fffff ;  /* 0xff7fffff00057802 */ /* 0x000fe20000000f00 */
[----:B------:R-:W0:Y:S01]  /*00b0*/  LDC R76, c[0x0][0x364] ;  /* 0x0000d900ff4c7b82 */ /* 0x000e220000000800 */
[----:B------:R-:W-:Y:S01]  /*00c0*/  STL.128 [R1+0x10], RZ ;  /* 0x000010ff01007387 */ /* 0x000fe20000100c00 */
[----:B------:R-:W-:-:S02]  /*00d0*/  MOV R6, 0xff7fffff ;  /* 0xff7fffff00067802 */ /* 0x000fc40000000f00 */
[----:B------:R-:W-:Y:S02]  /*00e0*/  CS2R R40, SRZ ;  /* 0x0000000000287805 */ /* 0x000fe4000001ff00 */
[----:B------:R-:W-:Y:S01]  /*00f0*/  MOV R7, 0xff7fffff ;  /* 0xff7fffff00077802 */ /* 0x000fe20000000f00 */
[----:B------:R-:W-:Y:S01]  /*0100*/  STL.128 [R1+0x20], RZ ;  /* 0x000020ff01007387 */ /* 0x000fe20000100c00 */
[----:B------:R-:W-:Y:S02]  /*0110*/  CS2R R46, SRZ ;  /* 0x00000000002e7805 */ /* 0x000fe4000001ff00 */
[----:B------:R-:W-:Y:S01]  /*0120*/  CS2R R44, SRZ ;  /* 0x00000000002c7805 */ /* 0x000fe2000001ff00 */
[----:B-1----:R-:W-:Y:S01]  /*0130*/  UISETP.GE.AND UP0, UPT, UR12, 0x1, UPT ;  /* 0x000000010c00788c */ /* 0x002fe2000bf06270 */
[----:B------:R-:W-:Y:S01]  /*0140*/  STL.128 [R1+0x30], RZ ;  /* 0x000030ff01007387 */ /* 0x000fe20000100c00 */
[----:B------:R-:W-:Y:S02]  /*0150*/  CS2R R70, SRZ ;  /* 0x0000000000467805 */ /* 0x000fe4000001ff00 */
[----:B------:R-:W-:-:S02]  /*0160*/  CS2R R50, SRZ ;  /* 0x0000000000327805 */ /* 0x000fc4000001ff00 */
[----:B------:R-:W-:Y:S01]  /*0170*/  CS2R R48, SRZ ;  /* 0x0000000000307805 */ /* 0x000fe2000001ff00 */
[----:B------:R-:W-:Y:S01]  /*0180*/  STL.128 [R1+0x40], RZ ;  /* 0x000040ff01007387 */ /* 0x000fe20000100c00 */
[----:B------:R-:W-:Y:S02]  /*0190*/  CS2R R34, SRZ ;  /* 0x0000000000227805 */ /* 0x000fe4000001ff00 */
[----:B------:R-:W-:Y:S02]  /*01a0*/  CS2R R32, SRZ ;  /* 0x0000000000207805 */ /* 0x000fe4000001ff00 */
[----:B------:R-:W-:Y:S01]  /*01b0*/  CS2R R10, SRZ ;  /* 0x00000000000a7805 */ /* 0x000fe2000001ff00 */
        /* <DEDUP_REMOVED lines=33> */
[----:B0-----:R-:W-:Y:S01]  /*03d0*/  IMAD R76, R76, UR4, RZ ;  /* 0x000000044c4c7c24 */ /* 0x001fe2000f8e02ff */
[----:B------:R-:W0:Y:S02]  /*03e0*/  LDCU.64 UR14, c[0x0][0x358] ;  /* 0x00006b00ff0e77ac */ /* 0x000e240008000a00 */
[----:B------:R-:W-:Y:S04]  /*03f0*/  STL.128 [R1+0xe0], RZ ;  /* 0x0000e0ff01007387 */ /* 0x000fe80000100c00 */
[----:B------:R-:W-:Y:S04]  /*0400*/  STL.128 [R1+0xf0], RZ ;  /* 0x0000f0ff01007387 */ /* 0x000fe80000100c00 */
[----:B------:R-:W-:Y:S04]  /*0410*/  STL.128 [R1+0x140], RZ ;  /* 0x000140ff01007387 */ /* 0x000fe80000100c00 */
[----:B------:R-:W-:Y:S04]  /*0420*/  STL.128 [R1+0x150], RZ ;  /* 0x000150ff01007387 */ /* 0x000fe80000100c00 */
[----:B------:R-:W-:Y:S04]  /*0430*/  STL.128 [R1+0x100], R4 ;  /* 0x0001000401007387 */ /* 0x000fe80000100c00 */
[----:B------:R-:W-:Y:S04]  /*0440*/  STL.128 [R1+0x120], R4 ;  /* 0x0001200401007387 */ /* 0x000fe80000100c00 */
[----:B------:R-:W-:Y:S04]  /*0450*/  STL.128 [R1+0x110], R4 ;  /* 0x0001100401007387 */ /* 0x000fe80000100c00 */
[----:B------:R1:W-:Y:S02]  /*0460*/  STL.128 [R1+0x130], R4 ;  /* 0x0001300401007387 */ /* 0x0003e40000100c00 */
[----:B-1----:R-:W-:-:S02]  /*0470*/  CS2R R6, SRZ ;  /* 0x0000000000067805 */ /* 0x002fc4000001ff00 */
[----:B------:R-:W-:Y:S01]  /*0480*/  CS2R R4, SRZ ;  /* 0x0000000000047805 */ /* 0x000fe2000001ff00 */
[----:B0-2---:R-:W-:Y:S06]  /*0490*/  BRA.U !UP0, `(.L_x_0) ;  /* 0x0000004108f07547 */ /* 0x005fec000b800000 */
[----:B------:R-:W0:Y:S01]  /*04a0*/  S2R R9, SR_TID.Y ;  /* 0x0000000000097919 */ /* 0x000e220000002200 */
[----:B------:R-:W1:Y:S01]  /*04b0*/  LDC.64 R72, c[0x0][0x380] ;  /* 0x0000e000ff487b82 */ /* 0x000e620000000a00 */
[----:B------:R-:W2:Y:S01]  /*04c0*/  LDCU UR4, c[0x0][0x39c] ;  /* 0x00007380ff0477ac */ /* 0x000ea20008000800 */
[----:B------:R-:W0:Y:S02]  /*04d0*/  S2R R0, SR_TID.X ;  /* 0x0000000000007919 */ /* 0x000e240000002100 */
[----:B0-----:R-:W-:-:S05]  /*04e0*/  IMAD R3, R9, UR5, R0 ;  /* 0x0000000509037c24 */ /* 0x001fca000f8e0200 */
[----:B------:R-:W-:Y:S02]  /*04f0*/  SHF.R.U32.HI R5, RZ, 0x1, R3 ;  /* 0x00000001ff057819 */ /* 0x000fe40000011603 */
[----:B------:R-:W-:Y:S02]  /*0500*/  SHF.L.U32 R68, R3, 0x2, RZ ;  /* 0x0000000203447819 */ /* 0x000fe400000006ff */
[----:B------:R-:W-:Y:S02]  /*0510*/  LEA R103, R76, R5, 0x3 ;  /* 0x000000054c677211 */ /* 0x000fe400078e18ff */
[----:B------:R-:W-:-:S05]  /*0520*/  LOP3.LUT R2, R68, 0x4, RZ, 0xc0, !PT ;  /* 0x0000000444027812 */ /* 0x000fca00078ec0ff */
[----:B--2---:R-:W-:-:S04]  /*0530*/  IMAD R103, R103, UR4, R2 ;  /* 0x0000000467677c24 */ /* 0x004fc8000f8e0202 */
[----:B-1----:R-:W-:-:S06]  /*0540*/  IMAD.WIDE R72, R103, 0x4, R72 ;  /* 0x0000000467487825 */ /* 0x002fcc00078e0248 */
[----:B------:R-:W5:Y:S01]  /*0550*/  LDG.E.128.CONSTANT R72, desc[UR14][R72.64] ;  /* 0x0000000e48487981 */ /* 0x000f62000c1e9d00 */
[----:B------:R-:W0:Y:S01]  /*0560*/  S2UR UR7, SR_CgaCtaId ;  /* 0x00000000000779c3 */ /* 0x000e220000008800 */
[----:B------:R-:W-:Y:S01]  /*0570*/  UIADD3 UR4, UPT, UPT, UR4, 0x7, URZ ;  /* 0x0000000704047890 */ /* 0x000fe2000fffe0ff */
[----:B------:R-:W-:Y:S01]  /*0580*/  SHF.L.U32 R2, R3, 0x9, RZ ;  /* 0x0000000903027819 */ /* 0x000fe200000006ff */
[----:B------:R-:W-:Y:S01]  /*0590*/  UMOV UR6, 0x400 ;  /* 0x0000040000067882 */ /* 0x000fe20000000000 */
[----:B------:R-:W-:Y:S02]  /*05a0*/  UIADD3 UR16, UPT, UPT, UR20, 0x160, URZ ;  /* 0x0000016014107890 */ /* 0x000fe4000fffe0ff */
[----:B------:R-:W-:Y:S01]  /*05b0*/  USHF.R.S32.HI UR5, URZ, 0x1f, UR4 ;  /* 0x0000001fff057899 */ /* 0x000fe20008011404 */
[----:B------:R-:W-:Y:S02]  /*05c0*/  LOP3.LUT R4, R2, 0x200, RZ, 0xc0, !PT ;  /* 0x0000020002047812 */ /* 0x000fe400078ec0ff */
[----:B------:R-:W-:Y:S01]  /*05d0*/  SHF.L.U32 R2, R0, 0x3, RZ ;  /* 0x0000000300027819 */ /* 0x000fe200000006ff */
[----:B------:R-:W-:Y:S01]  /*05e0*/  ULEA.HI UR5, UR5, UR4, URZ, 0x3 ;  /* 0x0000000405057291 */ /* 0x000fe2000f8f18ff */
[----:B------:R-:W-:-:S02]  /*05f0*/  IADD3 R4, PT, PT, R5, R4, RZ ;  /* 0x0000000405047210 */ /* 0x000fc40007ffe0ff */
[----:B------:R-:W-:Y:S01]  /*0600*/  SHF.L.U32 R5, R3, 0x4, RZ ;  /* 0x0000000403057819 */ /* 0x000fe200000006ff */
[----:B------:R-:W-:Y:S01]  /*0610*/  USHF.R.S32.HI UR5, URZ, 0x3, UR5 ;  /* 0x00000003ff057899 */ /* 0x000fe20008011405 */
[----:B------:R-:W-:Y:S02]  /*0620*/  LEA R7, R9, R2, 0x7 ;  /* 0x0000000209077211 */ /* 0x000fe400078e38ff */
[----:B------:R-:W-:Y:S01]  /*0630*/  LOP3.LUT R5, R5, 0xfffff800, RZ, 0xc0, !PT ;  /* 0xfffff80005057812 */ /* 0x000fe200078ec0ff */
[----:B------:R-:W-:Y:S01]  /*0640*/  UIADD3 UR4, UPT, UPT, UR5, -0x1, URZ ;  /* 0xffffffff05047890 */ /* 0x000fe2000fffe0ff */
[----:B------:R-:W-:Y:S01]  /*0650*/  SHF.L.U32 R3, R9, 0x3, RZ ;  /* 0x0000000309037819 */ /* 0x000fe200000006ff */
[----:B------:R-:W-:Y:S01]  /*0660*/  IMAD R71, R0, -0x7, R7 ;  /* 0xfffffff900477824 */ /* 0x000fe200078e0207 */
[----:B------:R-:W-:Y:S01]  /*0670*/  LOP3.LUT R68, R5, 0x1fc, R68, 0xf8, !PT ;  /* 0x000001fc05447812 */ /* 0x000fe200078ef844 */
[----:B------:R-:W-:Y:S01]  /*0680*/  UISETP.LT.AND UP0, UPT, UR5, 0x2, UPT ;  /* 0x000000020500788c */ /* 0x000fe2000bf01270 */
[----:B------:R-:W-:Y:S01]  /*0690*/  LEA R69, R76, R3, 0x3 ;  /* 0x000000034c457211 */ /* 0x000fe200078e18ff */
[----:B0-----:R-:W-:-:S02]  /*06a0*/  ULEA UR9, UR7, UR6, 0x18 ;  /* 0x0000000607097291 */ /* 0x001fc4000f8ec0ff */
[----:B------:R-:W-:Y:S02]  /*06b0*/  UIADD3 UR6, UPT, UPT, UR6, 0x2000, URZ ;  /* 0x0000200006067890 */ /* 0x000fe4000fffe0ff */
[----:B------:R-:W-:Y:S02]  /*06c0*/  USEL UR8, UR5, 0x2, !UP0 ;  /* 0x0000000205087887 */ /* 0x000fe4000c000000 */
[----:B------:R-:W-:Y:S01]  /*06d0*/  ULEA UR6, UR7, UR6, 0x18 ;  /* 0x0000000607067291 */ /* 0x000fe2000f8ec0ff */
[----:B------:R-:W-:Y:S01]  /*06e0*/  LEA R71, R71, UR9, 0x2 ;  /* 0x0000000947477c11 */ /* 0x000fe2000f8e10ff */
[----:B------:R-:W-:Y:S01]  /*06f0*/  ULEA.HI UR7, UR4, UR4, URZ, 0x1 ;  /* 0x0000000404077291 */ /* 0x000fe2000f8f08ff */
[----:B------:R-:W-:-:S03]  /*0700*/  LEA R100, R4, UR9, 0x2 ;  /* 0x0000000904647c11 */ /* 0x000fc6000f8e10ff */
[----:B------:R-:W-:Y:S01]  /*0710*/  ULOP3.LUT UR7, UR7, 0x3ffffe, URZ, 0xc0, !UPT ;  /* 0x003ffffe07077892 */ /* 0x000fe2000f8ec0ff */
[----:B------:R-:W-:Y:S02]  /*0720*/  LEA R70, R7, UR6, 0x2 ;  /* 0x0000000607467c11 */ /* 0x000fe4000f8e10ff */
[----:B------:R-:W-:Y:S01]  /*0730*/  IADD3 R101, PT, PT, R68, UR6, RZ ;  /* 0x0000000644657c10 */ /* 0x000fe2000fffe0ff */
[----:B------:R-:W-:-:S03]  /*0740*/  UIADD3 UR7, UPT, UPT, UR4, -UR7, URZ ;  /* 0x8000000704077290 */ /* 0x000fc6000fffe0ff */
[----:B------:R-:W-:-:S09]  /*0750*/  UMOV UR4, URZ ;  /* 0x000000ff00047c82 */ /* 0x000fd20008000000 */
.L_x_8:
[----:B0-----:R-:W0:Y:S01]  /*0760*/  S2R R102, SR_TID.Y ;  /* 0x0000000000667919 */ /* 0x001e220000002200 */
[----:B------:R-:W0:Y:S01]  /*0770*/  LDCU UR5, c[0x0][0x360] ;  /* 0x00006c00ff0577ac */ /* 0x000e220008000800 */
[----:B------:R-:W1:Y:S01]  /*0780*/  LDC.64 R4, c[0x0][0x388] ;  /* 0x0000e200ff047b82 */ /* 0x000e620000000a00 */
[----:B------:R-:W2:Y:S01]  /*0790*/  LDCU UR9, c[0x0][0x39c] ;  /* 0x00007380ff0977ac */ /* 0x000ea20008000800 */
[----:B------:R-:W-:-:S06]  /*07a0*/  USHF.L.U32 UR17, UR4, 0x7, URZ ;  /* 0x0000000704117899 */ /* 0x000fcc00080006ff */
[----:B------:R-:W-:Y:S01]  /*07b0*/  MOV R9, UR17 ;  /* 0x0000001100097c02 */ /* 0x000fe20008000f00 */
[----:B0-----:R-:W-:-:S05]  /*07c0*/  IMAD R6, R102, UR5, R0 ;  /* 0x0000000566067c24 */ /* 0x001fca000f8e0200 */
[--C-:B------:R-:W-:Y:S02]  /*07d0*/  SHF.R.U32.HI R7, RZ, 0x5, R6.reuse ;  /* 0x00000005ff077819 */ /* 0x100fe40000011606 */
[----:B------:R-:W-:Y:S02]  /*07e0*/  LOP3.LUT R104, R9, 0x7f, R6, 0xf8, !PT ;  /* 0x0000007f09687812 */ /* 0x000fe400078ef806 */
[----:B------:R-:W-:-:S05]  /*07f0*/  LOP3.LUT R7, R7, 0x7fffffc, RZ, 0xc0, !PT ;  /* 0x07fffffc07077812 */ /* 0x000fca00078ec0ff */
[----:B--2---:R-:W-:-:S04]  /*0800*/  IMAD R104, R104, UR9, R7 ;  /* 0x0000000968687c24 */ /* 0x004fc8000f8e0207 */
[----:B-1----:R-:W-:-:S06]  /*0810*/  IMAD.WIDE R4, R104, 0x4, R4 ;  /* 0x0000000468047825 */ /* 0x002fcc00078e0204 */
[----:B------:R-:W2:Y:S01]  /*0820*/  LDG.E.128.CONSTANT R4, desc[UR14][R4.64] ;  /* 0x0000000e04047981 */ /* 0x000ea2000c1e9d00 */
[----:B------:R-:W-:Y:S01]  /*0830*/  UISETP.GE.AND UP0, UPT, UR9, 0x9, UPT ;  /* 0x000000090900788c */ /* 0x000fe2000bf06270 */
[----:B------:R-:W-:Y:S02]  /*0840*/  CS2R R10, SRZ ;  /* 0x00000000000a7805 */ /* 0x000fe4000001ff00 */
[----:B------:R-:W-:Y:S01]  /*0850*/  CS2R R8, SRZ ;  /* 0x0000000000087805 */ /* 0x000fe2000001ff00 */
[----:B-----5:R-:W-:Y:S01]  /*0860*/  STS [R100], R72 ;  /* 0x0000004864007388 */ /* 0x020fe20000000800 */
[----:B------:R-:W-:Y:S02]  /*0870*/  CS2R R14, SRZ ;  /* 0x00000000000e7805 */ /* 0x000fe4000001ff00 */
[----:B------:R-:W-:Y:S02]  /*0880*/  CS2R R12, SRZ ;  /* 0x00000000000c7805 */ /* 0x000fe4000001ff00 */
[----:B------:R-:W-:Y:S01]  /*0890*/  CS2R R18, SRZ ;  /* 0x0000000000127805 */ /* 0x000fe2000001ff00 */
[----:B------:R-:W-:Y:S01]  /*08a0*/  STS [R100+0x200], R73 ;  /* 0x0002004964007388 */ /* 0x000fe20000000800 */
[----:B------:R-:W-:-:S02]  /*08b0*/  CS2R R16, SRZ ;  /* 0x0000000000107805 */ /* 0x000fc4000001ff00 */
[----:B------:R-:W-:Y:S02]  /*08c0*/  CS2R R22, SRZ ;  /* 0x0000000000167805 */ /* 0x000fe4000001ff00 */
[----:B------:R-:W-:Y:S01]  /*08d0*/  CS2R R20, SRZ ;  /* 0x0000000000147805 */ /* 0x000fe2000001ff00 */
[----:B------:R-:W-:Y:S01]  /*08e0*/  STS [R100+0x400], R74 ;  /* 0x0004004a64007388 */ /* 0x000fe20000000800 */
[----:B------:R-:W-:Y:S02]  /*08f0*/  CS2R R26, SRZ ;  /* 0x00000000001a7805 */ /* 0x000fe4000001ff00 */
[----:B------:R-:W-:Y:S02]  /*0900*/  CS2R R24, SRZ ;  /* 0x0000000000187805 */ /* 0x000fe4000001ff00 */
[----:B------:R-:W-:Y:S01]  /*0910*/  CS2R R30, SRZ ;  /* 0x00000000001e7805 */ /* 0x000fe2000001ff00 */
[----:B------:R-:W-:Y:S01]  /*0920*/  STS [R100+0x600], R75 ;  /* 0x0006004b64007388 */ /* 0x000fe20000000800 */
[----:B------:R-:W-:-:S02]  /*0930*/  CS2R R28, SRZ ;  /* 0x00000000001c7805 */ /* 0x000fc4000001ff00 */
[----:B------:R-:W-:Y:S02]  /*0940*/  CS2R R34, SRZ ;  /* 0x0000000000227805 */ /* 0x000fe4000001ff00 */
[----:B------:R-:W-:Y:S01]  /*0950*/  CS2R R32, SRZ ;  /* 0x0000000000207805 */ /* 0x000fe2000001ff00 */
[----:B------:R-:W-:Y:S01]  /*0960*/  STL.128 [R1+0x160], RZ ;  /* 0x000160ff01007387 */ /* 0x000fe20000100c00 */
[----:B------:R-:W-:Y:S02]  /*0970*/  CS2R R38, SRZ ;  /* 0x0000000000267805 */ /* 0x000fe4000001ff00 */
[----:B------:R-:W-:Y:S02]  /*0980*/  CS2R R36, SRZ ;  /* 0x0000000000247805 */ /* 0x000fe4000001ff00 */
[----:B------:R-:W-:Y:S01]  /*0990*/  CS2R R42, SRZ ;  /* 0x00000000002a7805 */ /* 0x000fe2000001ff00 */
[----:B------:R-:W-:Y:S01]  /*09a0*/  STL.128 [R1+0x170], RZ ;  /* 0x000170ff01007387 */ /* 0x000fe20000100c00 */
        /* <DEDUP_REMOVED lines=16> */
[----:B------:R-:W-:-:S03]  /*0ab0*/  CS2R R64, SRZ ;  /* 0x0000000000407805 */ /* 0x000fc6000001ff00 */
[----:B------:R-:W-:Y:S04]  /*0ac0*/  STL.128 [R1+0x1c0], RZ ;  /* 0x0001c0ff01007387 */ /* 0x000fe80000100c00 */
        /* <DEDUP_REMOVED lines=9> */
[----:B--2---:R-:W-:Y:S04]  /*0b60*/  STS [R68+UR6], R4 ;  /* 0x0000000444007988 */ /* 0x004fe80008000806 */
[----:B------:R0:W-:Y:S04]  /*0b70*/  STS [R68+UR6+0x200], R5 ;  /* 0x0002000544007988 */ /* 0x0001e80008000806 */
[----:B------:R-:W-:Y:S04]  /*0b80*/  STS [R68+UR6+0x400], R6 ;  /* 0x0004000644007988 */ /* 0x000fe80008000806 */
[----:B------:R1:W-:Y:S01]  /*0b90*/  STS [R68+UR6+0x600], R7 ;  /* 0x0006000744007988 */ /* 0x0003e20008000806 */
[----:B0-----:R-:W-:-:S02]  /*0ba0*/  CS2R R4, SRZ ;  /* 0x0000000000047805 */ /* 0x001fc4000001ff00 */
[----:B-1----:R-:W-:Y:S01]  /*0bb0*/  CS2R R6, SRZ ;  /* 0x0000000000067805 */ /* 0x002fe2000001ff00 */
[----:B------:R-:W-:Y:S06]  /*0bc0*/  BAR.SYNC.DEFER_BLOCKING 0x0 ;  /* 0x0000000000007b1d */ /* 0x000fec0000010000 */
[----:B------:R-:W-:Y:S05]  /*0bd0*/  BRA.U !UP0, `(.L_x_1) ;  /* 0x0000001508407547 */ /* 0x000fea000b800000 */
[----:B------:R-:W-:Y:S01]  /*0be0*/  HFMA2 R7, -RZ, RZ, 0, 0 ;  /* 0x00000000ff077431 */ /* 0x000fe200000001ff */
[----:B------:R-:W-:-:S06]  /*0bf0*/  UMOV UR13, 0x1 ;  /* 0x00000001000d7882 */ /* 0x000fcc0000000000 */
.L_x_3:
[----:B0-----:R-:W0:Y:S01]  /*0c00*/  LDC.64 R76, c[0x0][0x380] ;  /* 0x0000e000ff4c7b82 */ /* 0x001e220000000a00 */
[----:B------:R-:W-:Y:S02]  /*0c10*/  MOV R78, UR13 ;  /* 0x0000000d004e7c02 */ /* 0x000fe40008000f00 */
[----:B------:R-:W-:Y:S02]  /*0c20*/  MOV R83, UR13 ;  /* 0x0000000d00537c02 */ /* 0x000fe40008000f00 */
[----:B------:R-:W-:Y:S02]  /*0c30*/  LEA R79, R78, R103, 0x3 ;  /* 0x000000674e4f7211 */ /* 0x000fe400078e18ff */
[----:B------:R-:W-:Y:S01]  /*0c40*/  LEA R83, R83, R104, 0x3 ;  /* 0x0000006853537211 */ /* 0x000fe200078e18ff */
[----:B------:R-:W1:Y:S02]  /*0c50*/  LDC.64 R80, c[0x0][0x388] ;  /* 0x0000e200ff507b82 */ /* 0x000e640000000a00 */
[----:B0-----:R-:W-:-:S06]  /*0c60*/  IMAD.WIDE R76, R79, 0x4, R76 ;  /* 0x000000044f4c7825 */ /* 0x001fcc00078e024c */
[----:B------:R-:W5:Y:S01]  /*0c70*/  LDG.E.128.CONSTANT R76, desc[UR14][R76.64] ;  /* 0x0000000e4c4c7981 */ /* 0x000f62000c1e9d00 */
[----:B-1----:R-:W-:-:S06]  /*0c80*/  IMAD.WIDE R80, R83, 0x4, R80 ;  /* 0x0000000453507825 */ /* 0x002fcc00078e0250 */
[----:B------:R-:W5:Y:S01]  /*0c90*/  LDG.E.128.CONSTANT R80, desc[UR14][R80.64] ;  /* 0x0000000e50507981 */ /* 0x000f62000c1e9d00 */
[----:B------:R-:W0:Y:S01]  /*0ca0*/  S2UR UR11, SR_CgaCtaId ;  /* 0x00000000000b79c3 */ /* 0x000e220000008800 */
[----:B------:R-:W1:Y:S01]  /*0cb0*/  S2R R102, SR_TID.Y ;  /* 0x0000000000667919 */ /* 0x000e620000002200 */
[----:B------:R-:W-:Y:S01]  /*0cc0*/  UMOV UR10, 0x400 ;  /* 0x00000400000a7882 */ /* 0x000fe20000000000 */
[----:B------:R-:W-:Y:S02]  /*0cd0*/  USHF.L.U32 UR9, UR13, 0xc, URZ ;  /* 0x0000000c0d097899 */ /* 0x000fe400080006ff */
[----:B------:R-:W-:Y:S02]  /*0ce0*/  UIADD3 UR12, UPT, UPT, UR10, 0x2000, URZ ;  /* 0x000020000a0c7890 */ /* 0x000fe4000fffe0ff */
[----:B------:R-:W-:Y:S02]  /*0cf0*/  ULOP3.LUT UR9, UR9, 0x1000, URZ, 0xc, !UPT ;  /* 0x0000100009097892 */ /* 0x000fe4000f8e0cff */
[----:B------:R-:W-:-:S04]  /*0d00*/  USHF.L.U32 UR5, UR13, 0xa, URZ ;  /* 0x0000000a0d057899 */ /* 0x000fc800080006ff */
[----:B------:R-:W-:Y:S01]  /*0d10*/  MOV R85, UR9 ;  /* 0x0000000900557c02 */ /* 0x000fe20008000f00 */
[----:B0-----:R-:W-:Y:S02]  /*0d20*/  ULEA UR12, UR11, UR12, 0x18 ;  /* 0x0000000c0b0c7291 */ /* 0x001fe4000f8ec0ff */
[----:B------:R-:W-:-:S04]  /*0d30*/  ULEA UR10, UR11, UR10, 0x18 ;  /* 0x0000000a0b0a7291 */ /* 0x000fc8000f8ec0ff */
[----:B------:R-:W-:Y:S02]  /*0d40*/  LEA R106, R0, UR12, 0x5 ;  /* 0x0000000c006a7c11 */ /* 0x000fe4000f8e28ff */
[----:B-1----:R-:W-:Y:S02]  /*0d50*/  LEA R105, R102, UR10, 0x5 ;  /* 0x0000000a66697c11 */ /* 0x002fe4000f8e28ff */
[----:B------:R-:W-:Y:S01]  /*0d60*/  IADD3 R106, PT, PT, R106, 0x10, R85 ;  /* 0x000000106a6a7810 */ /* 0x000fe20007ffe055 */
[----:B------:R-:W-:Y:S01]  /*0d70*/  ULOP3.LUT UR5, UR5, 0x400, URZ, 0xc0, !UPT ;  /* 0x0000040005057892 */ /* 0x000fe2000f8ec0ff */
[----:B------:R-:W-:Y:S01]  /*0d80*/  IADD3 R105, PT, PT, R105, UR9, RZ ;  /* 0x0000000969697c10 */ /* 0x000fe2000fffe0ff */
[----:B------:R-:W-:-:S10]  /*0d90*/  UMOV UR9, 0x10 ;  /* 0x0000001000097882 */ /* 0x000fd40000000000 */
.L_x_2:
[----:B------:R-:W-:Y:S04]  /*0da0*/  LDS.128 R84, [R105+UR9+-0x10] ;  /* 0xfffff00969547984 */ /* 0x000fe80008000c00 */
[----:B------:R-:W0:Y:S04]  /*0db0*/  LDS.128 R88, [R106+-0x10] ;  /* 0xfffff0006a587984 */ /* 0x000e280000000c00 */
[----:B------:R-:W1:Y:S04]  /*0dc0*/  LDS.128 R92, [R106] ;  /* 0x000000006a5c7984 */ /* 0x000e680000000c00 */
[----:B------:R-:W2:Y:S01]  /*0dd0*/  LDS.128 R96, [R105+UR9] ;  /* 0x0000000969607984 */ /* 0x000ea20008000c00 */
[C---:B0-----:R-:W-:Y:S01]  /*0de0*/  FFMA R64, R84.reuse, R88, R64 ;  /* 0x0000005854407223 */ /* 0x041fe20000000040 */
[C---:B------:R-:W-:Y:S01]  /*0df0*/  FFMA R65, R84.reuse, R89, R65 ;  /* 0x0000005954417223 */ /* 0x040fe20000000041 */
[C---:B------:R-:W-:Y:S01]  /*0e00*/  FFMA R66, R84.reuse, R90, R66 ;  /* 0x0000005a54427223 */ /* 0x040fe20000000042 */
[C---:B------:R-:W-:Y:S01]  /*0e10*/  FFMA R67, R84.reuse, R91, R67 ;  /* 0x0000005b54437223 */ /* 0x040fe20000000043 */
[C---:B-1----:R-:W-:Y:S01]  /*0e20*/  FFMA R60, R84.reuse, R92, R60 ;  /* 0x0000005c543c7223 */ /* 0x042fe2000000003c */
[C---:B------:R-:W-:Y:S01]  /*0e30*/  FFMA R61, R84.reuse, R93, R61 ;  /* 0x0000005d543d7223 */ /* 0x040fe2000000003d */
[C---:B------:R-:W-:Y:S01]  /*0e40*/  FFMA R62, R84.reuse, R94, R62 ;  /* 0x0000005e543e7223 */ /* 0x040fe2000000003e */
[----:B------:R-:W-:Y:S01]  /*0e50*/  FFMA R63, R84, R95, R63 ;  /* 0x0000005f543f7223 */ /* 0x000fe2000000003f */
[C---:B------:R-:W-:Y:S01]  /*0e60*/  FFMA R56, R85.reuse, R88, R56 ;  /* 0x0000005855387223 */ /* 0x040fe20000000038 */
[C---:B------:R-:W-:Y:S01]  /*0e70*/  FFMA R57, R85.reuse, R89, R57 ;  /* 0x0000005955397223 */ /* 0x040fe20000000039 */
[C---:B------:R-:W-:Y:S01]  /*0e80*/  FFMA R58, R85.reuse, R90, R58 ;  /* 0x0000005a553a7223 */ /* 0x040fe2000000003a */
[C---:B------:R-:W-:Y:S01]  /*0e90*/  FFMA R59, R85.reuse, R91, R59 ;  /* 0x0000005b553b7223 */ /* 0x040fe2000000003b */
[C---:B------:R-:W-:Y:S01]  /*0ea0*/  FFMA R52, R85.reuse, R92, R52 ;  /* 0x0000005c55347223 */ /* 0x040fe20000000034 */
        /* <DEDUP_REMOVED lines=17> */
[----:B------:R-:W-:Y:S01]  /*0fc0*/  FFMA R113, R87, R94, R38 ;  /* 0x0000005e57717223 */ /* 0x000fe20000000026 */
[C---:B--2---:R-:W-:Y:S01]  /*0fd0*/  FFMA R32, R96.reuse, R88, R32 ;  /* 0x0000005860207223 */ /* 0x044fe20000000020 */
        /* <DEDUP_REMOVED lines=14> */
[-C--:B------:R-:W-:Y:S01]  /*10c0*/  FFMA R23, R97, R95.reuse, R23 ;  /* 0x0000005f61177223 */ /* 0x080fe20000000017 */
[----:B------:R-:W-:Y:S01]  /*10d0*/  FFMA R87, R87, R95, R39 ;  /* 0x0000005f57577223 */ /* 0x000fe20000000027 */
[C---:B------:R-:W-:Y:S01]  /*10e0*/  FFMA R96, R98.reuse, R88, R16 ;  /* 0x0000005862607223 */ /* 0x040fe20000000010 */
[C---:B------:R-:W-:Y:S01]  /*10f0*/  FFMA R97, R98.reuse, R89, R17 ;  /* 0x0000005962617223 */ /* 0x040fe20000000011 */
[C---:B------:R-:W-:Y:S01]  /*1100*/  FFMA R115, R98.reuse, R90, R18 ;  /* 0x0000005a62737223 */ /* 0x040fe20000000012 */
[C---:B------:R-:W-:Y:S01]  /*1110*/  FFMA R116, R98.reuse, R91, R19 ;  /* 0x0000005b62747223 */ /* 0x040fe20000000013 */
[----:B------:R-:W-:Y:S01]  /*1120*/  LDS.128 R40, [R105+UR9+0x1f0] ;  /* 0x0001f00969287984 */ /* 0x000fe20008000c00 */
[C---:B------:R-:W-:Y:S01]  /*1130*/  FFMA R88, R99.reuse, R88, R8 ;  /* 0x0000005863587223 */ /* 0x040fe20000000008 */
[C---:B------:R-:W-:Y:S01]  /*1140*/  FFMA R89, R99.reuse, R89, R9 ;  /* 0x0000005963597223 */ /* 0x040fe20000000009 */
[C---:B------:R-:W-:Y:S01]  /*1150*/  FFMA R90, R99.reuse, R90, R10 ;  /* 0x0000005a635a7223 */ /* 0x040fe2000000000a */
[----:B------:R-:W0:Y:S01]  /*1160*/  LDS.128 R44, [R106+0x1f0] ;  /* 0x0001f0006a2c7984 */ /* 0x000e220000000c00 */
[C---:B------:R-:W-:Y:S01]  /*1170*/  FFMA R91, R99.reuse, R91, R11 ;  /* 0x0000005b635b7223 */ /* 0x040fe2000000000b */
[C---:B------:R-:W-:Y:S01]  /*1180*/  FFMA R117, R98.reuse, R92, R12 ;  /* 0x0000005c62757223 */ /* 0x040fe2000000000c */
[C---:B------:R-:W-:Y:S01]  /*1190*/  FFMA R118, R98.reuse, R93, R13 ;  /* 0x0000005d62767223 */ /* 0x040fe2000000000d */
[----:B------:R-:W1:Y:S01]  /*11a0*/  LDS.128 R36, [R106+0x200] ;  /* 0x000200006a247984 */ /* 0x000e620000000c00 */
[C---:B------:R-:W-:Y:S01]  /*11b0*/  FFMA R119, R98.reuse, R94, R14 ;  /* 0x0000005e62777223 */ /* 0x040fe2000000000e */
[----:B------:R-:W-:Y:S01]  /*11c0*/  FFMA R98, R98, R95, R15 ;  /* 0x0000005f62627223 */ /* 0x000fe2000000000f */
[C---:B------:R-:W-:Y:S01]  /*11d0*/  FFMA R92, R99.reuse, R92, R4 ;  /* 0x0000005c635c7223 */ /* 0x040fe20000000004 */
[----:B------:R-:W2:Y:S01]  /*11e0*/  LDS.128 R8, [R105+UR9+0x200] ;  /* 0x0002000969087984 */ /* 0x000ea20008000c00 */
[C---:B------:R-:W-:Y:S01]  /*11f0*/  FFMA R93, R99.reuse, R93, R5 ;  /* 0x0000005d635d7223 */ /* 0x040fe20000000005 */
[C---:B------:R-:W-:Y:S01]  /*1200*/  FFMA R94, R99.reuse, R94, R6 ;  /* 0x0000005e635e7223 */ /* 0x040fe20000000006 */
[----:B------:R-:W-:Y:S01]  /*1210*/  FFMA R95, R99, R95, R7 ;  /* 0x0000005f635f7223 */ /* 0x000fe20000000007 */
[----:B------:R-:W-:Y:S04]  /*1220*/  LDS.128 R12, [R106+0x3f0] ;  /* 0x0003f0006a0c7984 */ /* 0x000fe80000000c00 */
[----:B------:R-:W3:Y:S04]  /*1230*/  LDS.128 R4, [R105+UR9+0x3f0] ;  /* 0x0003f00969047984 */ /* 0x000ee80008000c00 */
[----:B------:R-:W4:Y:S01]  /*1240*/  LDS.128 R16, [R106+0x400] ;  /* 0x000400006a107984 */ /* 0x000f220000000c00 */
        /* <DEDUP_REMOVED lines=36> */
[CC--:B------:R-:W-:Y:S01]  /*1490*/  FFMA R32, R8.reuse, R44.reuse, R32 ;  /* 0x0000002c08207223 */ /* 0x0c0fe20000000020 */
[----:B------:R-:W0:Y:S01]  /*14a0*/  LDS.128 R20, [R105+UR9+0x400] ;  /* 0x0004000969147984 */ /* 0x000e220008000c00 */
[-C--:B------:R-:W-:Y:S01]  /*14b0*/  FFMA R33, R8, R45.reuse, R33 ;  /* 0x0000002d08217223 */ /* 0x080fe20000000021 */
[CC--:B------:R-:W-:Y:S01]  /*14c0*/  FFMA R24, R9.reuse, R44.reuse, R24 ;  /* 0x0000002c09187223 */ /* 0x0c0fe20000000018 */
[-C--:B------:R-:W-:Y:S01]  /*14d0*/  FFMA R25, R9, R45.reuse, R25 ;  /* 0x0000002d09197223 */ /* 0x080fe20000000019 */
[CC--:B------:R-:W-:Y:S01]  /*14e0*/  FFMA R96, R10.reuse, R44.reuse, R96 ;  /* 0x0000002c0a607223 */ /* 0x0c0fe20000000060 */
[-C--:B------:R-:W-:Y:S01]  /*14f0*/  FFMA R97, R10, R45.reuse, R97 ;  /* 0x0000002d0a617223 */ /* 0x080fe20000000061 */
[C---:B------:R-:W-:Y:S01]  /*1500*/  FFMA R88, R11.reuse, R44, R88 ;  /* 0x0000002c0b587223 */ /* 0x040fe20000000058 */
[----:B------:R-:W-:Y:S01]  /*1510*/  FFMA R89, R11, R45, R89 ;  /* 0x0000002d0b597223 */ /* 0x000fe20000000059 */
[C---:B------:R-:W-:Y:S01]  /*1520*/  FFMA R34, R8.reuse, R46, R34 ;  /* 0x0000002e08227223 */ /* 0x040fe20000000022 */
[C---:B------:R-:W-:Y:S01]  /*1530*/  FFMA R35, R8.reuse, R47, R35 ;  /* 0x0000002f08237223 */ /* 0x040fe20000000023 */
[C---:B------:R-:W-:Y:S01]  /*1540*/  FFMA R28, R8.reuse, R36, R28 ;  /* 0x00000024081c7223 */ /* 0x040fe2000000001c */
[C---:B------:R-:W-:Y:S01]  /*1550*/  FFMA R29, R8.reuse, R37, R29 ;  /* 0x00000025081d7223 */ /* 0x040fe2000000001d */
[C---:B------:R-:W-:Y:S01]  /*1560*/  FFMA R30, R8.reuse, R38, R30 ;  /* 0x00000026081e7223 */ /* 0x040fe2000000001e */
[----:B------:R-:W-:Y:S01]  /*1570*/  FFMA R31, R8, R39, R31 ;  /* 0x00000027081f7223 */ /* 0x000fe2000000001f */
[CC--:B------:R-:W-:Y:S01]  /*1580*/  FFMA R26, R9.reuse, R46.reuse, R26 ;  /* 0x0000002e091a7223 */ /* 0x0c0fe2000000001a */
[-C--:B------:R-:W-:Y:S01]  /*1590*/  FFMA R27, R9, R47.reuse, R27 ;  /* 0x0000002f091b7223 */ /* 0x080fe2000000001b */
        /* <DEDUP_REMOVED lines=12> */
[C---:B---3--:R-:W-:Y:S01]  /*1660*/  FFMA R64, R4.reuse, R12, R64 ;  /* 0x0000000c04407223 */ /* 0x048fe20000000040 */
[C---:B------:R-:W-:Y:S01]  /*1670*/  FFMA R65, R4.reuse, R13, R65 ;  /* 0x0000000d04417223 */ /* 0x040fe20000000041 */
[C---:B------:R-:W-:Y:S01]  /*1680*/  FFMA R66, R4.reuse, R14, R66 ;  /* 0x0000000e04427223 */ /* 0x040fe20000000042 */
[C---:B------:R-:W-:Y:S01]  /*1690*/  FFMA R67, R4.reuse, R15, R67 ;  /* 0x0000000f04437223 */ /* 0x040fe20000000043 */
[C---:B----4-:R-:W-:Y:S01]  /*16a0*/  FFMA R60, R4.reuse, R16, R60 ;  /* 0x00000010043c7223 */ /* 0x050fe2000000003c */
        /* <DEDUP_REMOVED lines=27> */
[----:B------:R-:W-:Y:S01]  /*1860*/  LDS.128 R36, [R105+UR9+0x5f0] ;  /* 0x0005f00969247984 */ /* 0x000fe20008000c00 */
[C---:B0-----:R-:W-:Y:S01]  /*1870*/  FFMA R32, R20.reuse, R12, R32 ;  /* 0x0000000c14207223 */ /* 0x041fe20000000020 */
[C---:B------:R-:W-:Y:S01]  /*1880*/  FFMA R33, R20.reuse, R13, R33 ;  /* 0x0000000d14217223 */ /* 0x040fe20000000021 */
[C---:B------:R-:W-:Y:S01]  /*1890*/  FFMA R34, R20.reuse, R14, R34 ;  /* 0x0000000e14227223 */ /* 0x040fe20000000022 */
[----:B------:R-:W0:Y:S01]  /*18a0*/  LDS.128 R8, [R106+0x5f0] ;  /* 0x0005f0006a087984 */ /* 0x000e220000000c00 */
[C---:B------:R-:W-:Y:S01]  /*18b0*/  FFMA R35, R20.reuse, R15, R35 ;  /* 0x0000000f14237223 */ /* 0x040fe20000000023 */
[C---:B------:R-:W-:Y:S01]  /*18c0*/  FFMA R28, R20.reuse, R16, R28 ;  /* 0x00000010141c7223 */ /* 0x040fe2000000001c */
[C---:B------:R-:W-:Y:S01]  /*18d0*/  FFMA R29, R20.reuse, R17, R29 ;  /* 0x00000011141d7223 */ /* 0x040fe2000000001d */
[----:B------:R1:W2:Y:S01]  /*18e0*/  LDS.128 R4, [R106+0x600] ;  /* 0x000600006a047984 */ /* 0x0002a20000000c00 */
[C---:B------:R-:W-:Y:S01]  /*18f0*/  FFMA R30, R20.reuse, R18, R30 ;  /* 0x00000012141e7223 */ /* 0x040fe2000000001e */
[----:B------:R-:W-:Y:S01]  /*1900*/  FFMA R31, R20, R19, R31 ;  /* 0x00000013141f7223 */ /* 0x000fe2000000001f */
[C---:B------:R-:W-:Y:S01]  /*1910*/  FFMA R24, R21.reuse, R12, R24 ;  /* 0x0000000c15187223 */ /* 0x040fe20000000018 */
[----:B------:R-:W3:Y:S01]  /*1920*/  LDS.128 R84, [R105+UR9+0x600] ;  /* 0x0006000969547984 */ /* 0x000ee20008000c00 */
[----:B------:R-:W-:Y:S01]  /*1930*/  UIADD3 UR9, UPT, UPT, UR9, 0x800, URZ ;  /* 0x0000080009097890 */ /* 0x000fe2000fffe0ff */
[C---:B------:R-:W-:Y:S01]  /*1940*/  FFMA R25, R21.reuse, R13, R25 ;  /* 0x0000000d15197223 */ /* 0x040fe20000000019 */
[C---:B------:R-:W-:Y:S01]  /*1950*/  FFMA R26, R21.reuse, R14, R26 ;  /* 0x0000000e151a7223 */ /* 0x040fe2000000001a */
[C---:B------:R-:W-:Y:S01]  /*1960*/  FFMA R27, R21.reuse, R15, R27 ;  /* 0x0000000f151b7223 */ /* 0x040fe2000000001b */
[----:B------:R-:W-:Y:S01]  /*1970*/  UISETP.NE.AND UP0, UPT, UR9, 0x1010, UPT ;  /* 0x000010100900788c */ /* 0x000fe2000bf05270 */
        /* <DEDUP_REMOVED lines=20> */
[----:B-1----:R-:W-:Y:S01]  /*1ac0*/  IADD3 R106, PT, PT, R106, 0x800, RZ ;  /* 0x000008006a6a7810 */ /* 0x002fe20007ffe0ff */
[C---:B0-----:R-:W-:Y:S01]  /*1ad0*/  FFMA R64, R36.reuse, R8, R64 ;  /* 0x0000000824407223 */ /* 0x041fe20000000040 */
[C---:B------:R-:W-:Y:S01]  /*1ae0*/  FFMA R65, R36.reuse, R9, R65 ;  /* 0x0000000924417223 */ /* 0x040fe20000000041 */
[C---:B------:R-:W-:Y:S01]  /*1af0*/  FFMA R66, R36.reuse, R10, R66 ;  /* 0x0000000a24427223 */ /* 0x040fe20000000042 */
[C---:B------:R-:W-:Y:S01]  /*1b00*/  FFMA R67, R36.reuse, R11, R67 ;  /* 0x0000000b24437223 */ /* 0x040fe20000000043 */
[C---:B--2---:R-:W-:Y:S01]  /*1b10*/  FFMA R60, R36.reuse, R4, R60 ;  /* 0x00000004243c7223 */ /* 0x044fe2000000003c */
        /* <DEDUP_REMOVED lines=59> */
[----:B------:R-:W-:Y:S06]  /*1ed0*/  BRA.U UP0, `(.L_x_2) ;  /* 0xffffffed00b07547 */ /* 0x000fec000b83ffff */
[----:B------:R-:W-:Y:S01]  /*1ee0*/  MOV R85, UR5 ;  /* 0x0000000500557c02 */ /* 0x000fe20008000f00 */
[----:B------:R-:W-:Y:S01]  /*1ef0*/  UIADD3 UR13, UPT, UPT, UR13, 0x1, URZ ;  /* 0x000000010d0d7890 */ /* 0x000fe2000fffe0ff */
[----:B------:R-:W-:Y:S02]  /*1f00*/  MOV R86, UR5 ;  /* 0x0000000500567c02 */ /* 0x000fe40008000f00 */
[----:B------:R-:W-:Y:S01]  /*1f10*/  LEA R84, R85, R100, 0x2 ;  /* 0x0000006455547211 */ /* 0x000fe200078e10ff */
[----:B------:R-:W-:Y:S01]  /*1f20*/  UISETP.NE.AND UP0, UPT, UR13, UR8, UPT ;  /* 0x000000080d00728c */ /* 0x000fe2000bf05270 */
[----:B------:R-:W-:-:S03]  /*1f30*/  LEA R85, R86, R101, 0x2 ;  /* 0x0000006556557211 */ /* 0x000fc600078e10ff */
[----:B-----5:R0:W-:Y:S04]  /*1f40*/  STS [R84], R76 ;  /* 0x0000004c54007388 */ /* 0x0201e80000000800 */
[----:B------:R0:W-:Y:S04]  /*1f50*/  STS [R84+0x200], R77 ;  /* 0x0002004d54007388 */ /* 0x0001e80000000800 */
[----:B------:R0:W-:Y:S04]  /*1f60*/  STS [R84+0x400], R78 ;  /* 0x0004004e54007388 */ /* 0x0001e80000000800 */
[----:B------:R0:W-:Y:S04]  /*1f70*/  STS [R84+0x600], R79 ;  /* 0x0006004f54007388 */ /* 0x0001e80000000800 */
[----:B------:R0:W-:Y:S04]  /*1f80*/  STS [R85], R80 ;  /* 0x0000005055007388 */ /* 0x0001e80000000800 */
[----:B------:R0:W-:Y:S04]  /*1f90*/  STS [R85+0x200], R81 ;  /* 0x0002005155007388 */ /* 0x0001e80000000800 */
[----:B------:R0:W-:Y:S04]  /*1fa0*/  STS [R85+0x400], R82 ;  /* 0x0004005255007388 */ /* 0x0001e80000000800 */
[----:B------:R0:W-:Y:S01]  /*1fb0*/  STS [R85+0x600], R83 ;  /* 0x0006005355007388 */ /* 0x0001e20000000800 */
[----:B------:R-:W-:Y:S06]  /*1fc0*/  BAR.SYNC.DEFER_BLOCKING 0x0 ;  /* 0x0000000000007b1d */ /* 0x000fec0000010000 */
[----:B------:R-:W-:Y:S05]  /*1fd0*/  BRA.U UP0, `(.L_x_3) ;  /* 0xffffffed00087547 */ /* 0x000fea000b83ffff */
[----:B------:R1:W-:Y:S04]  /*1fe0*/  STL.128 [R1+0x160], R64 ;  /* 0x0001604001007387 */ /* 0x0003e80000100c00 */
        /* <DEDUP_REMOVED lines=14> */
[----:B------:R1:W-:Y:S02]  /*20d0*/  STL.128 [R1+0x250], R4 ;  /* 0x0002500401007387 */ /* 0x0003e40000100c00 */
.L_x_1:
[----:B------:R-:W2:Y:S01]  /*20e0*/  S2UR UR9, SR_CgaCtaId ;  /* 0x00000000000979c3 */ /* 0x000ea20000008800 */
[----:B------:R-:W-:Y:S01]  /*20f0*/  UMOV UR5, 0x400 ;  /* 0x0000040000057882 */ /* 0x000fe20000000000 */
[----:B------:R-:W-:Y:S01]  /*2100*/  HFMA2 R92, -RZ, RZ, 0, 0 ;  /* 0x00000000ff5c7431 */ /* 0x000fe200000001ff */
[----:B------:R-:W-:Y:S02]  /*2110*/  UIADD3 UR10, UPT, UPT, UR5, 0x2000, URZ ;  /* 0x00002000050a7890 */ /* 0x000fe4000fffe0ff */
[----:B--2---:R-:W-:Y:S02]  /*2120*/  ULEA UR5, UR9, UR5, 0x18 ;  /* 0x0000000509057291 */ /* 0x004fe4000f8ec0ff */
[----:B------:R-:W-:-:S12]  /*2130*/  ULEA UR10, UR9, UR10, 0x18 ;  /* 0x0000000a090a7291 */ /* 0x000fd8000f8ec0ff */
.L_x_4:
[C---:B0-----:R-:W-:Y:S02]  /*2140*/  LEA R76, R92.reuse, R3, 0x7 ;  /* 0x000000035c4c7211 */ /* 0x041fe400078e38ff */
[----:B------:R-:W-:Y:S02]  /*2150*/  MOV R79, UR7 ;  /* 0x00000007004f7c02 */ /* 0x000fe40008000f00 */
[----:B------:R-:W-:Y:S02]  /*2160*/  LEA R77, R92, R2, 0x7 ;  /* 0x000000025c4d7211 */ /* 0x000fe400078e38ff */
[----:B------:R-:W-:Y:S02]  /*2170*/  MOV R78, UR7 ;  /* 0x00000007004e7c02 */ /* 0x000fe40008000f00 */
[----:B------:R-:W-:Y:S02]  /*2180*/  LEA R76, R79, R76, 0xa ;  /* 0x0000004c4f4c7211 */ /* 0x000fe400078e50ff */
[----:B------:R-:W-:-:S02]  /*2190*/  LEA R77, R78, R77, 0xa ;  /* 0x0000004d4e4d7211 */ /* 0x000fc400078e50ff */
[----:B------:R-:W-:Y:S02]  /*21a0*/  LEA R93, R76, UR5, 0x2 ;  /* 0x000000054c5d7c11 */ /* 0x000fe4000f8e10ff */
[----:B------:R-:W-:Y:S02]  /*21b0*/  LEA R94, R77, UR10, 0x2 ;  /* 0x0000000a4d5e7c11 */ /* 0x000fe4000f8e10ff */
[----:B------:R-:W-:Y:S01]  /*21c0*/  IADD3 R92, PT, PT, R92, 0x1, RZ ;  /* 0x000000015c5c7810 */ /* 0x000fe20007ffe0ff */
[----:B------:R-:W-:Y:S03]  /*21d0*/  LDS.128 R76, [R93] ;  /* 0x000000005d4c7984 */ /* 0x000fe60000000c00 */
[----:B------:R-:W-:Y:S01]  /*21e0*/  ISETP.NE.AND P0, PT, R92, 0x8, PT ;  /* 0x000000085c00780c */ /* 0x000fe20003f05270 */
[----:B------:R-:W1:Y:S04]  /*21f0*/  LDS.128 R80, [R94] ;  /* 0x000000005e507984 */ /* 0x000e680000000c00 */
[----:B------:R-:W0:Y:S04]  /*2200*/  LDS.128 R84, [R93+0x10] ;  /* 0x000010005d547984 */ /* 0x000e280000000c00 */
[----:B------:R-:W2:Y:S01]  /*2210*/  LDS.128 R88, [R94+0x10] ;  /* 0x000010005e587984 */ /* 0x000ea20000000c00 */
[-C--:B-1----:R-:W-:Y:S01]  /*2220*/  FFMA R64, R76, R80.reuse, R64 ;  /* 0x000000504c407223 */ /* 0x082fe20000000040 */
[-C--:B------:R-:W-:Y:S01]  /*2230*/  FFMA R56, R77, R80.reuse, R56 ;  /* 0x000000504d387223 */ /* 0x080fe20000000038 */
[-C--:B------:R-:W-:Y:S01]  /*2240*/  FFMA R48, R78, R80.reuse, R48 ;  /* 0x000000504e307223 */ /* 0x080fe20000000030 */
[-C--:B------:R-:W-:Y:S01]  /*2250*/  FFMA R40, R79, R80.reuse, R40 ;  /* 0x000000504f287223 */ /* 0x080fe20000000028 */
[-C--:B0-----:R-:W-:Y:S01]  /*2260*/  FFMA R32, R84, R80.reuse, R32 ;  /* 0x0000005054207223 */ /* 0x081fe20000000020 */
[-C--:B------:R-:W-:Y:S01]  /*2270*/  FFMA R24, R85, R80.reuse, R24 ;  /* 0x0000005055187223 */ /* 0x080fe20000000018 */
[-C--:B------:R-:W-:Y:S01]  /*2280*/  FFMA R16, R86, R80.reuse, R16 ;  /* 0x0000005056107223 */ /* 0x080fe20000000010 */
[----:B------:R-:W-:Y:S01]  /*2290*/  FFMA R8, R87, R80, R8 ;  /* 0x0000005057087223 */ /* 0x000fe20000000008 */
[-C--:B------:R-:W-:Y:S01]  /*22a0*/  FFMA R65, R76, R81.reuse, R65 ;  /* 0x000000514c417223 */ /* 0x080fe20000000041 */
[-C--:B------:R-:W-:Y:S01]  /*22b0*/  FFMA R57, R77, R81.reuse, R57 ;  /* 0x000000514d397223 */ /* 0x080fe20000000039 */
[-C--:B------:R-:W-:Y:S01]  /*22c0*/  FFMA R49, R78, R81.reuse, R49 ;  /* 0x000000514e317223 */ /* 0x080fe20000000031 */
[-C--:B------:R-:W-:Y:S01]  /*22d0*/  FFMA R41, R79, R81.reuse, R41 ;  /* 0x000000514f297223 */ /* 0x080fe20000000029 */
[-C--:B------:R-:W-:Y:S01]  /*22e0*/  FFMA R33, R84, R81.reuse, R33 ;  /* 0x0000005154217223 */ /* 0x080fe20000000021 */
        /* <DEDUP_REMOVED lines=19> */
[C---:B--2---:R-:W-:Y:S01]  /*2420*/  FFMA R60, R76.reuse, R88, R60 ;  /* 0x000000584c3c7223 */ /* 0x044fe2000000003c */
[C---:B------:R-:W-:Y:S01]  /*2430*/  FFMA R61, R76.reuse, R89, R61 ;  /* 0x000000594c3d7223 */ /* 0x040fe2000000003d */
[C---:B------:R-:W-:Y:S01]  /*2440*/  FFMA R62, R76.reuse, R90, R62 ;  /* 0x0000005a4c3e7223 */ /* 0x040fe2000000003e */
[----:B------:R-:W-:Y:S01]  /*2450*/  FFMA R63, R76, R91, R63 ;  /* 0x0000005b4c3f7223 */ /* 0x000fe2000000003f */
[C---:B------:R-:W-:Y:S01]  /*2460*/  FFMA R52, R77.reuse, R88, R52 ;  /* 0x000000584d347223 */ /* 0x040fe20000000034 */
        /* <DEDUP_REMOVED lines=27> */
[----:B------:R-:W-:Y:S06]  /*2620*/  @P0 BRA `(.L_x_4) ;  /* 0xfffffff800c40947 */ /* 0x000fec000383ffff */
[----:B------:R-:W-:Y:S01]  /*2630*/  STL.128 [R1+0x160], R64 ;  /* 0x0001604001007387 */ /* 0x000fe20000100c00 */
[----:B------:R-:W-:Y:S01]  /*2640*/  IADD3 R84, PT, PT, R2, UR17, RZ ;  /* 0x0000001102547c10 */ /* 0x000fe2000fffe0ff */
[----:B------:R-:W0:Y:S02]  /*2650*/  LDCU UR18, c[0x0][0x398] ;  /* 0x00007300ff1277ac */ /* 0x000e240008000800 */
[----:B------:R-:W-:Y:S01]  /*2660*/  STL.128 [R1+0x170], R60 ;  /* 0x0001703c01007387 */ /* 0x000fe20000100c00 */
[----:B------:R-:W-:-:S03]  /*2670*/  UMOV UR5, URZ ;  /* 0x000000ff00057c82 */ /* 0x000fc60008000000 */
[----:B------:R-:W-:Y:S04]  /*2680*/  STL.128 [R1+0x180], R56 ;  /* 0x0001803801007387 */ /* 0x000fe80000100c00 */
[----:B------:R-:W-:Y:S04]  /*2690*/  STL.128 [R1+0x190], R52 ;  /* 0x0001903401007387 */ /* 0x000fe80000100c00 */
[----:B------:R-:W-:Y:S04]  /*26a0*/  STL.128 [R1+0x1a0], R48 ;  /* 0x0001a03001007387 */ /* 0x000fe80000100c00 */
[----:B------:R-:W-:Y:S04]  /*26b0*/  STL.128 [R1+0x1b0], R44 ;  /* 0x0001b02c01007387 */ /* 0x000fe80000100c00 */
[----:B------:R-:W-:Y:S04]  /*26c0*/  STL.128 [R1+0x1c0], R40 ;  /* 0x0001c02801007387 */ /* 0x000fe80000100c00 */
[----:B------:R-:W-:Y:S04]  /*26d0*/  STL.128 [R1+0x240], R8 ;  /* 0x0002400801007387 */ /* 0x000fe80000100c00 */
[----:B------:R-:W-:Y:S04]  /*26e0*/  STL.128 [R1+0x250], R4 ;  /* 0x0002500401007387 */ /* 0x000fe80000100c00 */
[----:B------:R1:W-:Y:S04]  /*26f0*/  STL.128 [R1+0x1d0], R36 ;  /* 0x0001d02401007387 */ /* 0x0003e80000100c00 */
[----:B------:R2:W-:Y:S04]  /*2700*/  STL.128 [R1+0x1e0], R32 ;  /* 0x0001e02001007387 */ /* 0x0005e80000100c00 */
[----:B------:R3:W-:Y:S04]  /*2710*/  STL.128 [R1+0x1f0], R28 ;  /* 0x0001f01c01007387 */ /* 0x0007e80000100c00 */
[----:B------:R4:W-:Y:S04]  /*2720*/  STL.128 [R1+0x200], R24 ;  /* 0x0002001801007387 */ /* 0x0009e80000100c00 */
[----:B------:R5:W-:Y:S01]  /*2730*/  STL.128 [R1+0x210], R20 ;  /* 0x0002101401007387 */ /* 0x000be20000100c00 */
[----:B-1----:R-:W-:-:S03]  /*2740*/  IADD3 R36, PT, PT, R84, 0x1, RZ ;  /* 0x0000000154247810 */ /* 0x002fc60007ffe0ff */
[----:B------:R1:W-:Y:S01]  /*2750*/  STL.128 [R1+0x220], R16 ;  /* 0x0002201001007387 */ /* 0x0003e20000100c00 */
[----:B--2---:R-:W-:-:S03]  /*2760*/  IADD3 R32, PT, PT, R84, 0x2, RZ ;  /* 0x0000000254207810 */ /* 0x004fc60007ffe0ff */
[----:B------:R2:W-:Y:S01]  /*2770*/  STL.128 [R1+0x230], R12 ;  /* 0x0002300c01007387 */ /* 0x0005e20000100c00 */
[C---:B---3--:R-:W-:Y:S02]  /*2780*/  IADD3 R28, PT, PT, R84.reuse, 0x3, RZ ;  /* 0x00000003541c7810 */ /* 0x048fe40007ffe0ff */
[C---:B----4-:R-:W-:Y:S02]  /*2790*/  IADD3 R24, PT, PT, R84.reuse, 0x4, RZ ;  /* 0x0000000454187810 */ /* 0x050fe40007ffe0ff */
[C---:B-----5:R-:W-:Y:S02]  /*27a0*/  IADD3 R20, PT, PT, R84.reuse, 0x5, RZ ;  /* 0x0000000554147810 */ /* 0x060fe40007ffe0ff */
[C---:B-1----:R-:W-:Y:S02]  /*27b0*/  IADD3 R16, PT, PT, R84.reuse, 0x6, RZ ;  /* 0x0000000654107810 */ /* 0x042fe40007ffe0ff */
[----:B0-2---:R-:W-:-:S07]  /*27c0*/  IADD3 R12, PT, PT, R84, 0x7, RZ ;  /* 0x00000007540c7810 */ /* 0x005fce0007ffe0ff */
.L_x_5:
[----:B------:R-:W-:Y:S01]  /*27d0*/  IADD3 R11, PT, PT, R69, UR5, RZ ;  /* 0x00000005450b7c10 */ /* 0x000fe2000fffe0ff */
[----:B------:R-:W-:Y:S01]  /*27e0*/  USHF.L.U32 UR10, UR5, 0x3, URZ ;  /* 0x00000003050a7899 */ /* 0x000fe200080006ff */
[----:B------:R-:W0:Y:S08]  /*27f0*/  S2UR UR12, SR_CgaCtaId ;  /* 0x00000000000c79c3 */ /* 0x000e300000008800 */
[----:B------:R-:W-:Y:S01]  /*2800*/  BAR.SYNC.DEFER_BLOCKING 0x0 ;  /* 0x0000000000007b1d */ /* 0x000fe20000010000 */
[----:B------:R-:W-:Y:S01]  /*2810*/  VIMNMX.U32 R4, PT, PT, R84, R11, !PT ;  /* 0x0000000b54047248 */ /* 0x000fe20007fe0000 */
[----:B------:R-:W-:-:S03]  /*2820*/  ULEA UR13, UR10, UR16, 0x2 ;  /* 0x000000100a0d7291 */ /* 0x000fc6000f8e10ff */
[----:B------:R-:W-:-:S13]  /*2830*/  ISETP.GE.U32.AND P6, PT, R4, UR18, PT ;  /* 0x0000001204007c0c */ /* 0x000fda000bfc6070 */
[----:B----4-:R-:W2:Y:S01]  /*2840*/  @!P6 LDL R5, [UR13] ;  /* 0x0000000dff05e983 */ /* 0x010ea20008100800 */
[-C--:B------:R-:W-:Y:S02]  /*2850*/  VIMNMX.U32 R4, PT, PT, R36, R11.reuse, !PT ;  /* 0x0000000b24047248 */ /* 0x080fe40007fe0000 */
[----:B------:R-:W-:Y:S02]  /*2860*/  VIMNMX.U32 R6, PT, PT, R32, R11, !PT ;  /* 0x0000000b20067248 */ /* 0x000fe40007fe0000 */
[----:B------:R-:W-:Y:S02]  /*2870*/  ISETP.GE.U32.AND P2, PT, R4, UR18, PT ;  /* 0x0000001204007c0c */ /* 0x000fe4000bf46070 */
[----:B------:R-:W-:-:S11]  /*2880*/  ISETP.GE.U32.AND P5, PT, R6, UR18, PT ;  /* 0x0000001206007c0c */ /* 0x000fd6000bfa6070 */
[----:B------:R-:W3:Y:S04]  /*2890*/  @!P2 LDL R7, [UR13+0x4] ;  /* 0x0000040dff07a983 */ /* 0x000ee80008100800 */
[----:B------:R-:W4:Y:S01]  /*28a0*/  @!P5 LDL R9, [UR13+0x8] ;  /* 0x0000080dff09d983 */ /* 0x000f220008100800 */
[-C--:B------:R-:W-:Y:S02]  /*28b0*/  VIMNMX.U32 R18, PT, PT, R28, R11.reuse, !PT ;  /* 0x0000000b1c127248 */ /* 0x080fe40007fe0000 */
[-C--:B------:R-:W-:Y:S02]  /*28c0*/  VIMNMX.U32 R21, PT, PT, R24, R11.reuse, !PT ;  /* 0x0000000b18157248 */ /* 0x080fe40007fe0000 */
[----:B------:R-:W-:Y:S02]  /*28d0*/  ISETP.GE.U32.AND P0, PT, R18, UR18, PT ;  /* 0x0000001212007c0c */ /* 0x000fe4000bf06070 */
[----:B------:R-:W-:-:S02]  /*28e0*/  VIMNMX.U32 R22, PT, PT, R20, R11, !PT ;  /* 0x0000000b14167248 */ /* 0x000fc40007fe0000 */
[----:B------:R-:W-:Y:S02]  /*28f0*/  ISETP.GE.U32.AND P1, PT, R21, UR18, PT ;  /* 0x0000001215007c0c */ /* 0x000fe4000bf26070 */
[-C--:B------:R-:W-:Y:S02]  /*2900*/  VIMNMX.U32 R23, PT, PT, R16, R11.reuse, !PT ;  /* 0x0000000b10177248 */ /* 0x080fe40007fe0000 */
[----:B------:R-:W-:Y:S02]  /*2910*/  ISETP.GE.U32.AND P3, PT, R22, UR18, PT ;  /* 0x0000001216007c0c */ /* 0x000fe4000bf66070 */
[----:B------:R-:W-:Y:S02]  /*2920*/  VIMNMX.U32 R25, PT, PT, R12, R11, !PT ;  /* 0x0000000b0c197248 */ /* 0x000fe40007fe0000 */
[----:B------:R-:W-:Y:S01]  /*2930*/  ISETP.GE.U32.AND P4, PT, R23, UR18, PT ;  /* 0x0000001217007c0c */ /* 0x000fe2000bf86070 */
[----:B------:R-:W5:Y:S01]  /*2940*/  @!P0 LDL R13, [UR13+0xc] ;  /* 0x00000c0dff0d8983 */ /* 0x000f620008100800 */
[----:B------:R-:W-:-:S07]  /*2950*/  MOV R4, 0xff7fffff ;  /* 0xff7fffff00047802 */ /* 0x000fce0000000f00 */
[----:B------:R-:W5:Y:S04]  /*2960*/  @!P3 LDL R15, [UR13+0x14] ;  /* 0x0000140dff0fb983 */ /* 0x000f680008100800 */
[----:B------:R-:W5:Y:S01]  /*2970*/  @!P4 LDL R17, [UR13+0x18] ;  /* 0x0000180dff11c983 */ /* 0x000f620008100800 */
[----:B------:R-:W-:Y:S02]  /*2980*/  VIMNMX.U32 R6, PT, PT, R84, R11, !PT ;  /* 0x0000000b54067248 */ /* 0x000fe40007fe0000 */
[----:B--2---:R-:W-:Y:S02]  /*2990*/  @!P6 FMNMX R4, R5, -3.40282346638528859812e+38, !PT ;  /* 0xff7fffff0504e809 */ /* 0x004fe40007800000 */
[----:B------:R-:W-:Y:S01]  /*29a0*/  ISETP.GE.U32.AND P6, PT, R25, UR18, PT ;  /* 0x0000001219007c0c */ /* 0x000fe2000bfc6070 */
[----:B------:R-:W2:-:S12]  /*29b0*/  @!P1 LDL R5, [UR13+0x10] ;  /* 0x0000100dff059983 */ /* 0x000e980008100800 */
[----:B------:R-:W2:Y:S01]  /*29c0*/  @!P6 LDL R19, [UR13+0x1c] ;  /* 0x00001c0dff13e983 */ /* 0x000ea20008100800 */
[----:B---3--:R-:W-:Y:S02]  /*29d0*/  @!P2 FMNMX R4, R4, R7, !PT ;  /* 0x000000070404a209 */ /* 0x008fe40007800000 */
[----:B------:R-:W-:Y:S02]  /*29e0*/  VIMNMX.U32 R7, PT, PT, R36, R11, !PT ;  /* 0x0000000b24077248 */ /* 0x000fe40007fe0000 */
[----:B------:R-:W-:Y:S02]  /*29f0*/  ISETP.GE.U32.AND P2, PT, R6, UR18, PT ;  /* 0x0000001206007c0c */ /* 0x000fe4000bf46070 */
[----:B----4-:R-:W-:Y:S02]  /*2a00*/  @!P5 FMNMX R4, R4, R9, !PT ;  /* 0x000000090404d209 */ /* 0x010fe40007800000 */
[----:B------:R-:W-:-:S09]  /*2a10*/  ISETP.GE.U32.AND P5, PT, R7, UR18, PT ;  /* 0x0000001207007c0c */ /* 0x000fd2000bfa6070 */
[----:B------:R-:W3:Y:S04]  /*2a20*/  @!P2 LDL R9, [UR13] ;  /* 0x0000000dff09a983 */ /* 0x000ee80008100800 */
[----:B------:R-:W4:Y:S01]  /*2a30*/  @!P5 LDL R10, [UR13+0x4] ;  /* 0x0000040dff0ad983 */ /* 0x000f220008100800 */
[----:B-----5:R-:W-:Y:S01]  /*2a40*/  @!P0 FMNMX R4, R4, R13, !PT ;  /* 0x0000000d04048209 */ /* 0x020fe20007800000 */
[----:B------:R-:W-:Y:S02]  /*2a50*/  UMOV UR11, 0x400 ;  /* 0x00000400000b7882 */ /* 0x000fe40000000000 */
[----:B------:R-:W-:Y:S01]  /*2a60*/  UIADD3 UR9, UPT, UPT, UR11, 0x4000, URZ ;  /* 0x000040000b097890 */ /* 0x000fe2000fffe0ff */
[----:B------:R-:W-:-:S03]  /*2a70*/  ISETP.NE.AND P0, PT, R0, RZ, PT ;  /* 0x000000ff0000720c */ /* 0x000fc60003f05270 */
[----:B0-----:R-:W-:Y:S01]  /*2a80*/  ULEA UR9, UR12, UR9, 0x18 ;  /* 0x000000090c097291 */ /* 0x001fe2000f8ec0ff */
[----:B------:R-:W-:Y:S02]  /*2a90*/  IADD3 R14, PT, PT, R3, UR5, RZ ;  /* 0x00000005030e7c10 */ /* 0x000fe4000fffe0ff */
[----:B--2---:R-:W-:-:S04]  /*2aa0*/  @!P1 FMNMX R4, R4, R5, !PT ;  /* 0x0000000504049209 */ /* 0x004fc80007800000 */
[----:B------:R-:W-:-:S04]  /*2ab0*/  @!P3 FMNMX R4, R4, R15, !PT ;  /* 0x0000000f0404b209 */ /* 0x000fc80007800000 */
[----:B------:R-:W-:-:S04]  /*2ac0*/  @!P4 FMNMX R4, R4, R17, !PT ;  /* 0x000000110404c209 */ /* 0x000fc80007800000 */
[----:B------:R-:W-:-:S05]  /*2ad0*/  @!P6 FMNMX R4, R4, R19, !PT ;  /* 0x000000130404e209 */ /* 0x000fca0007800000 */
[----:B------:R-:W0:Y:S02]  /*2ae0*/  SHFL.BFLY PT, R5, R4, 0x8, 0x1f ;  /* 0x0d001f0004057f89 */ /* 0x000e2400000e0000 */
[----:B0-----:R-:W-:-:S05]  /*2af0*/  FMNMX R5, R5, R4, !PT ;  /* 0x0000000405057209 */ /* 0x001fca0007800000 */
[----:B------:R-:W0:Y:S02]  /*2b00*/  SHFL.BFLY PT, R6, R5, 0x4, 0x1f ;  /* 0x0c801f0005067f89 */ /* 0x000e2400000e0000 */
[----:B0-----:R-:W-:-:S05]  /*2b10*/  FMNMX R6, R5, R6, !PT ;  /* 0x0000000605067209 */ /* 0x001fca0007800000 */
[----:B------:R-:W0:Y:S02]  /*2b20*/  SHFL.BFLY PT, R7, R6, 0x2, 0x1f ;  /* 0x0c401f0006077f89 */ /* 0x000e2400000e0000 */
[----:B0-----:R-:W-:-:S05]  /*2b30*/  FMNMX R7, R6, R7, !PT ;  /* 0x0000000706077209 */ /* 0x001fca0007800000 */
[----:B------:R-:W0:Y:S01]  /*2b40*/  SHFL.BFLY PT, R8, R7, 0x1, 0x1f ;  /* 0x0c201f0007087f89 */ /* 0x000e2200000e0000 */
[----:B------:R-:W-:Y:S02]  /*2b50*/  LEA R15, R14, UR9, 0x2 ;  /* 0x000000090e0f7c11 */ /* 0x000fe4000f8e10ff */
[----:B0-----:R-:W-:-:S05]  /*2b60*/  FMNMX R8, R7, R8, !PT ;  /* 0x0000000807087209 */ /* 0x001fca0007800000 */
[----:B------:R-:W-:Y:S01]  /*2b70*/  @!P0 STS [R15], R8 ;  /* 0x000000080f008388 */ /* 0x000fe20000000800 */
[----:B------:R-:W-:Y:S06]  /*2b80*/  BAR.SYNC.DEFER_BLOCKING 0x0 ;  /* 0x0000000000007b1d */ /* 0x000fec0000010000 */
[----:B------:R-:W3:Y:S04]  /*2b90*/  @!P2 LDS R4, [R15] ;  /* 0x000000000f04a984 */ /* 0x000ee80000000800 */
[----:B------:R-:W4:Y:S01]  /*2ba0*/  @!P5 LDS R5, [R15] ;  /* 0x000000000f05d984 */ /* 0x000f220000000800 */
[----:B------:R-:W-:Y:S01]  /*2bb0*/  PLOP3.LUT P0, PT, PT, PT, PT, 0x80, 0x8 ;  /* 0x000000000008781c */ /* 0x000fe20003f0f070 */
[----:B---3--:R-:W-:Y:S01]  /*2bc0*/  @!P2 FADD R4, R9, -R4 ;  /* 0x800000040904a221 */ /* 0x008fe20000000000 */
[----:B----4-:R-:W-:-:S03]  /*2bd0*/  @!P5 FADD R6, -R5, R10 ;  /* 0x0000000a0506d221 */ /* 0x010fc60000000100 */
[----:B------:R-:W-:Y:S01]  /*2be0*/  @!P2 FMUL R5, R4, 1.4426950216293334961 ;  /* 0x3fb8aa3b0405a820 */ /* 0x000fe20000400000 */
[----:B------:R-:W-:Y:S01]  /*2bf0*/  @!P5 FMUL R7, R6, 1.4426950216293334961 ;  /* 0x3fb8aa3b0607d820 */ /* 0x000fe20000400000 */
[----:B------:R-:W-:-:S03]  /*2c00*/  VIMNMX.U32 R4, PT, PT, R32, R11, !PT ;  /* 0x0000000b20047248 */ /* 0x000fc60007fe0000 */
[----:B------:R-:W-:Y:S02]  /*2c10*/  @!P2 FSETP.GEU.AND P3, PT, R5, -126, PT ;  /* 0xc2fc00000500a80b */ /* 0x000fe40003f6e000 */
[----:B------:R-:W-:Y:S02]  /*2c20*/  @!P5 FSETP.GEU.AND P1, PT, R7, -126, PT ;  /* 0xc2fc00000700d80b */ /* 0x000fe40003f2e000 */
[----:B------:R-:W-:Y:S02]  /*2c30*/  @!P2 PLOP3.LUT P0, PT, P3, PT, PT, 0x80, 0x8 ;  /* 0x000000000008a81c */ /* 0x000fe40001f0f070 */
[----:B------:R-:W-:Y:S02]  /*2c40*/  ISETP.GE.U32.AND P4, PT, R4, UR18, PT ;  /* 0x0000001204007c0c */ /* 0x000fe4000bf86070 */
[----:B------:R-:W-:Y:S02]  /*2c50*/  PLOP3.LUT P3, PT, PT, PT, PT, 0x80, 0x8 ;  /* 0x000000000008781c */ /* 0x000fe40003f6f070 */
[----:B------:R-:W-:-:S02]  /*2c60*/  @!P5 PLOP3.LUT P3, PT, P1, PT, PT, 0x80, 0x8 ;  /* 0x000000000008d81c */ /* 0x000fc40000f6f070 */
[----:B------:R-:W-:-:S07]  /*2c70*/  ISETP.GE.U32.AND P1, PT, R18, UR18, PT ;  /* 0x0000001212007c0c */ /* 0x000fce000bf26070 */
[----:B------:R-:W2:Y:S04]  /*2c80*/  @!P4 LDL R8, [UR13+0x8] ;  /* 0x0000080dff08c983 */ /* 0x000ea80008100800 */
[----:B------:R-:W2:Y:S04]  /*2c90*/  @!P4 LDS R11, [R15] ;  /* 0x000000000f0bc984 */ /* 0x000ea80000000800 */
[----:B------:R-:W3:Y:S04]  /*2ca0*/  @!P1 LDL R10, [UR13+0xc] ;  /* 0x00000c0dff0a9983 */ /* 0x000ee80008100800 */
[----:B------:R-:W3:Y:S01]  /*2cb0*/  @!P1 LDS R13, [R15] ;  /* 0x000000000f0d9984 */ /* 0x000ee20000000800 */
[----:B------:R-:W-:Y:S01]  /*2cc0*/  @!P0 FMUL R5, R5, 0.5 ;  /* 0x3f00000005058820 */ /* 0x000fe20000400000 */
[----:B------:R-:W-:-:S03]  /*2cd0*/  @!P3 FMUL R7, R7, 0.5 ;  /* 0x3f0000000707b820 */ /* 0x000fc60000400000 */
[----:B------:R-:W0:Y:S08]  /*2ce0*/  @!P2 MUFU.EX2 R6, R5 ;  /* 0x000000050006a308 */ /* 0x000e300000000800 */
[----:B------:R-:W1:Y:S01]  /*2cf0*/  @!P5 MUFU.EX2 R9, R7 ;  /* 0x000000070009d308 */ /* 0x000e620000000800 */
[----:B------:R-:W-:Y:S02]  /*2d00*/  HFMA2 R4, -RZ, RZ, 0, 0 ;  /* 0x00000000ff047431 */ /* 0x000fe400000001ff */
[----:B0-----:R-:W-:-:S04]  /*2d10*/  @!P0 FMUL R6, R6, R6 ;  /* 0x0000000606068220 */ /* 0x001fc80000400000 */
[----:B------:R-:W-:Y:S01]  /*2d20*/  @!P2 FADD R4, RZ, R6 ;  /* 0x00000006ff04a221 */ /* 0x000fe20000000000 */
[----:B-1----:R-:W-:Y:S01]  /*2d30*/  @!P3 FMUL R9, R9, R9 ;  /* 0x000000090909b220 */ /* 0x002fe20000400000 */
[----:B------:R-:W-:Y:S01]  /*2d40*/  PLOP3.LUT P3, PT, PT, PT, PT, 0x80, 0x8 ;  /* 0x000000000008781c */ /* 0x000fe20003f6f070 */
[----:B--2---:R-:W-:-:S04]  /*2d50*/  @!P4 FADD R8, -R11, R8 ;  /* 0x000000080b08c221 */ /* 0x004fc80000000100 */
[----:B------:R-:W-:Y:S01]  /*2d60*/  @!P4 FMUL R8, R8, 1.4426950216293334961 ;  /* 0x3fb8aa3b0808c820 */ /* 0x000fe20000400000 */
[----:B---3--:R-:W-:-:S04]  /*2d70*/  @!P1 FADD R10, -R13, R10 ;  /* 0x0000000a0d0a9221 */ /* 0x008fc80000000100 */
[----:B------:R-:W-:Y:S01]  /*2d80*/  @!P4 FSETP.GEU.AND P0, PT, R8, -126, PT ;  /* 0xc2fc00000800c80b */ /* 0x000fe20003f0e000 */
[----:B------:R-:W-:-:S03]  /*2d90*/  @!P1 FMUL R10, R10, 1.4426950216293334961 ;  /* 0x3fb8aa3b0a0a9820 */ /* 0x000fc60000400000 */
[----:B------:R-:W-:Y:S02]  /*2da0*/  @!P4 PLOP3.LUT P3, PT, P0, PT, PT, 0x80, 0x8 ;  /* 0x000000000008c81c */ /* 0x000fe4000076f070 */
[----:B------:R-:W-:Y:S02]  /*2db0*/  @!P1 FSETP.GEU.AND P2, PT, R10, -126, PT ;  /* 0xc2fc00000a00980b */ /* 0x000fe40003f4e000 */
[----:B------:R-:W-:Y:S02]  /*2dc0*/  PLOP3.LUT P0, PT, PT, PT, PT, 0x80, 0x8 ;  /* 0x000000000008781c */ /* 0x000fe40003f0f070 */
[----:B------:R-:W-:Y:S02]  /*2dd0*/  @!P1 PLOP3.LUT P0, PT, P2, PT, PT, 0x80, 0x8 ;  /* 0x000000000008981c */ /* 0x000fe4000170f070 */
[----:B------:R-:W-:-:S13]  /*2de0*/  ISETP.GE.U32.AND P2, PT, R21, UR18, PT ;  /* 0x0000001215007c0c */ /* 0x000fda000bf46070 */
[----:B------:R-:W2:Y:S04]  /*2df0*/  @!P2 LDL R6, [UR13+0x10] ;  /* 0x0000100dff06a983 */ /* 0x000ea80008100800 */
[----:B------:R-:W2:Y:S01]  /*2e00*/  @!P2 LDS R11, [R15] ;  /* 0x000000000f0ba984 */ /* 0x000ea20000000800 */
[----:B------:R-:W-:Y:S01]  /*2e10*/  @!P3 FMUL R8, R8, 0.5 ;  /* 0x3f0000000808b820 */ /* 0x000fe20000400000 */
[----:B------:R-:W-:-:S03]  /*2e20*/  @!P0 FMUL R10, R10, 0.5 ;  /* 0x3f0000000a0a8820 */ /* 0x000fc60000400000 */
[----:B------:R-:W0:Y:S08]  /*2e30*/  @!P4 MUFU.EX2 R5, R8 ;  /* 0x000000080005c308 */ /* 0x000e300000000800 */
[----:B------:R-:W1:Y:S01]  /*2e40*/  @!P1 MUFU.EX2 R7, R10 ;  /* 0x0000000a00079308 */ /* 0x000e620000000800 */
[----:B------:R-:W-:Y:S01]  /*2e50*/  @!P5 FADD R4, R4, R9 ;  /* 0x000000090404d221 */ /* 0x000fe20000000000 */
[----:B0-----:R-:W-:-:S04]  /*2e60*/  @!P3 FMUL R5, R5, R5 ;  /* 0x000000050505b220 */ /* 0x001fc80000400000 */
[----:B------:R-:W-:Y:S01]  /*2e70*/  @!P4 FADD R4, R4, R5 ;  /* 0x000000050404c221 */ /* 0x000fe20000000000 */
[----:B------:R-:W-:Y:S01]  /*2e80*/  ISETP.GE.U32.AND P4, PT, R23, UR18, PT ;  /* 0x0000001217007c0c */ /* 0x000fe2000bf86070 */
[----:B-1----:R-:W-:Y:S01]  /*2e90*/  @!P0 FMUL R7, R7, R7 ;  /* 0x0000000707078220 */ /* 0x002fe20000400000 */
[----:B------:R-:W-:-:S11]  /*2ea0*/  PLOP3.LUT P0, PT, PT, PT, PT, 0x80, 0x8 ;  /* 0x000000000008781c */ /* 0x000fd60003f0f070 */
[----:B------:R-:W3:Y:S01]  /*2eb0*/  @!P4 LDL R9, [UR13+0x18] ;  /* 0x0000180dff09c983 */ /* 0x000ee20008100800 */
[----:B------:R-:W-:-:S03]  /*2ec0*/  ISETP.GE.U32.AND P3, PT, R22, UR18, PT ;  /* 0x0000001216007c0c */ /* 0x000fc6000bf66070 */
[----:B------:R-:W3:Y:S10]  /*2ed0*/  @!P4 LDS R18, [R15] ;  /* 0x000000000f12c984 */ /* 0x000ef40000000800 */
[----:B------:R-:W4:Y:S01]  /*2ee0*/  @!P3 LDL R8, [UR13+0x14] ;  /* 0x0000140dff08b983 */ /* 0x000f220008100800 */
[----:B--2---:R-:W-:Y:S01]  /*2ef0*/  @!P2 FADD R6, -R11, R6 ;  /* 0x000000060b06a221 */ /* 0x004fe20000000100 */
[----:B------:R-:W-:-:S02]  /*2f00*/  @!P1 FADD R4, R4, R7 ;  /* 0x0000000704049221 */ /* 0x000fc40000000000 */
[----:B------:R-:W4:Y:S01]  /*2f10*/  @!P3 LDS R11, [R15] ;  /* 0x000000000f0bb984 */ /* 0x000f220000000800 */
[----:B------:R-:W-:-:S05]  /*2f20*/  @!P2 FMUL R6, R6, 1.4426950216293334961 ;  /* 0x3fb8aa3b0606a820 */ /* 0x000fca0000400000 */
[----:B------:R-:W-:-:S04]  /*2f30*/  @!P2 FSETP.GEU.AND P5, PT, R6, -126, PT ;  /* 0xc2fc00000600a80b */ /* 0x000fc80003fae000 */
[----:B------:R-:W-:Y:S02]  /*2f40*/  @!P2 PLOP3.LUT P0, PT, P5, PT, PT, 0x80, 0x8 ;  /* 0x000000000008a81c */ /* 0x000fe40002f0f070 */
[----:B------:R-:W-:-:S13]  /*2f50*/  ISETP.GE.U32.AND P5, PT, R25, UR18, PT ;  /* 0x0000001219007c0c */ /* 0x000fda000bfa6070 */
[----:B------:R-:W2:Y:S04]  /*2f60*/  @!P5 LDL R10, [UR13+0x1c] ;  /* 0x00001c0dff0ad983 */ /* 0x000ea80008100800 */
[----:B------:R-:W2:Y:S01]  /*2f70*/  @!P5 LDS R13, [R15] ;  /* 0x000000000f0dd984 */ /* 0x000ea20000000800 */
[----:B------:R-:W-:Y:S01]  /*2f80*/  ULEA UR13, UR5, UR19, 0x2 ;  /* 0x00000013050d7291 */ /* 0x000fe2000f8e10ff */
[----:B---3--:R-:W-:Y:S01]  /*2f90*/  @!P4 FADD R7, -R18, R9 ;  /* 0x000000091207c221 */ /* 0x008fe20000000100 */
[----:B------:R-:W-:-:S04]  /*2fa0*/  @!P0 FMUL R6, R6, 0.5 ;  /* 0x3f00000006068820 */ /* 0x000fc80000400000 */
[----:B------:R-:W0:Y:S01]  /*2fb0*/  @!P2 MUFU.EX2 R5, R6 ;  /* 0x000000060005a308 */ /* 0x000e220000000800 */
[----:B------:R-:W-:Y:S01]  /*2fc0*/  @!P4 FMUL R7, R7, 1.4426950216293334961 ;  /* 0x3fb8aa3b0707c820 */ /* 0x000fe20000400000 */
[----:B----4-:R-:W-:-:S04]  /*2fd0*/  @!P3 FADD R8, -R11, R8 ;  /* 0x000000080b08b221 */ /* 0x010fc80000000100 */
[----:B------:R-:W-:Y:S01]  /*2fe0*/  @!P3 FMUL R8, R8, 1.4426950216293334961 ;  /* 0x3fb8aa3b0808b820 */ /* 0x000fe20000400000 */
[----:B0-----:R-:W-:Y:S01]  /*2ff0*/  @!P0 FMUL R5, R5, R5 ;  /* 0x0000000505058220 */ /* 0x001fe20000400000 */
[----:B------:R-:W-:Y:S03]  /*3000*/  BAR.SYNC.DEFER_BLOCKING 0x0 ;  /* 0x0000000000007b1d */ /* 0x000fe60000010000 */
[----:B------:R-:W-:Y:S01]  /*3010*/  @!P3 FSETP.GEU.AND P1, PT, R8, -126, PT ;  /* 0xc2fc00000800b80b */ /* 0x000fe20003f2e000 */
[----:B------:R-:W-:Y:S01]  /*3020*/  @!P2 FADD R4, R4, R5 ;  /* 0x000000050404a221 */ /* 0x000fe20000000000 */
[----:B------:R-:W-:Y:S02]  /*3030*/  PLOP3.LUT P0, PT, PT, PT, PT, 0x80, 0x8 ;  /* 0x000000000008781c */ /* 0x000fe40003f0f070 */
[----:B------:R-:W-:Y:S02]  /*3040*/  @!P4 FSETP.GEU.AND P2, PT, R7, -126, PT ;  /* 0xc2fc00000700c80b */ /* 0x000fe40003f4e000 */
[----:B------:R-:W-:-:S02]  /*3050*/  @!P3 PLOP3.LUT P0, PT, P1, PT, PT, 0x80, 0x8 ;  /* 0x000000000008b81c */ /* 0x000fc40000f0f070 */
[----:B------:R-:W-:Y:S02]  /*3060*/  PLOP3.LUT P1, PT, PT, PT, PT, 0x80, 0x8 ;  /* 0x000000000008781c */ /* 0x000fe40003f2f070 */
[----:B------:R-:W-:Y:S02]  /*3070*/  @!P4 PLOP3.LUT P1, PT, P2, PT, PT, 0x80, 0x8 ;  /* 0x000000000008c81c */ /* 0x000fe4000172f070 */
[----:B------:R-:W-:-:S07]  /*3080*/  PLOP3.LUT P2, PT, PT, PT, PT, 0x80, 0x8 ;  /* 0x000000000008781c */ /* 0x000fce0003f4f070 */
[----:B------:R-:W-:-:S04]  /*3090*/  @!P0 FMUL R8, R8, 0.5 ;  /* 0x3f00000008088820 */ /* 0x000fc80000400000 */
[----:B------:R-:W0:Y:S01]  /*30a0*/  @!P3 MUFU.EX2 R5, R8 ;  /* 0x000000080005b308 */ /* 0x000e220000000800 */
[----:B------:R-:W-:Y:S01]  /*30b0*/  @!P1 FMUL R7, R7, 0.5 ;  /* 0x3f00000007079820 */ /* 0x000fe20000400000 */
[----:B0-----:R-:W-:-:S04]  /*30c0*/  @!P0 FMUL R5, R5, R5 ;  /* 0x0000000505058220 */ /* 0x001fc80000400000 */
[----:B------:R-:W-:Y:S01]  /*30d0*/  @!P3 FADD R4, R4, R5 ;  /* 0x000000050404b221 */ /* 0x000fe20000000000 */
[----:B--2---:R-:W-:Y:S02]  /*30e0*/  @!P5 FADD R9, -R13, R10 ;  /* 0x0000000a0d09d221 */ /* 0x004fe40000000100 */
[----:B------:R-:W2:Y:S02]  /*30f0*/  LDL R13, [UR13+0x100] ;  /* 0x0001000dff0d7983 */ /* 0x000ea40008100800 */
[----:B------:R-:W-:-:S05]  /*3100*/  @!P5 FMUL R10, R9, 1.4426950216293334961 ;  /* 0x3fb8aa3b090ad820 */ /* 0x000fca0000400000 */
[----:B------:R-:W-:-:S04]  /*3110*/  @!P5 FSETP.GEU.AND P6, PT, R10, -126, PT ;  /* 0xc2fc00000a00d80b */ /* 0x000fc80003fce000 */
[----:B------:R-:W-:Y:S01]  /*3120*/  @!P5 PLOP3.LUT P2, PT, P6, PT, PT, 0x80, 0x8 ;  /* 0x000000000008d81c */ /* 0x000fe2000374f070 */
[----:B------:R-:W0:-:S12]  /*3130*/  @!P4 MUFU.EX2 R9, R7 ;  /* 0x000000070009c308 */ /* 0x000e180000000800 */
[----:B------:R-:W-:-:S04]  /*3140*/  @!P2 FMUL R10, R10, 0.5 ;  /* 0x3f0000000a0aa820 */ /* 0x000fc80000400000 */
[----:B------:R-:W1:Y:S01]  /*3150*/  @!P5 MUFU.EX2 R11, R10 ;  /* 0x0000000a000bd308 */ /* 0x000e620000000800 */
[----:B0-----:R-:W-:-:S04]  /*3160*/  @!P1 FMUL R9, R9, R9 ;  /* 0x0000000909099220 */ /* 0x001fc80000400000 */
[----:B------:R-:W-:Y:S01]  /*3170*/  @!P4 FADD R4, R4, R9 ;  /* 0x000000090404c221 */ /* 0x000fe20000000000 */
[----:B-1----:R-:W-:-:S04]  /*3180*/  @!P2 FMUL R11, R11, R11 ;  /* 0x0000000b0b0ba220 */ /* 0x002fc80000400000 */
[----:B------:R-:W-:-:S05]  /*3190*/  @!P5 FADD R4, R4, R11 ;  /* 0x0000000b0404d221 */ /* 0x000fca0000000000 */
[----:B------:R-:W0:Y:S02]  /*31a0*/  SHFL.BFLY PT, R5, R4, 0x8, 0x1f ;  /* 0x0d001f0004057f89 */ /* 0x000e2400000e0000 */
[----:B0-----:R-:W-:-:S05]  /*31b0*/  FADD R5, R5, R4 ;  /* 0x0000000405057221 */ /* 0x001fca0000000000 */
[----:B------:R-:W0:Y:S02]  /*31c0*/  SHFL.BFLY PT, R6, R5, 0x4, 0x1f ;  /* 0x0c801f0005067f89 */ /* 0x000e2400000e0000 */
[----:B0-----:R-:W-:-:S05]  /*31d0*/  FADD R6, R5, R6 ;  /* 0x0000000605067221 */ /* 0x001fca0000000000 */
[----:B------:R-:W0:Y:S01]  /*31e0*/  SHFL.BFLY PT, R7, R6, 0x2, 0x1f ;  /* 0x0c401f0006077f89 */ /* 0x000e2200000e0000 */
[----:B------:R-:W-:Y:S01]  /*31f0*/  UIADD3 UR9, UPT, UPT, UR11, 0x4200, URZ ;  /* 0x000042000b097890 */ /* 0x000fe2000fffe0ff */
[----:B------:R-:W-:Y:S01]  /*3200*/  ISETP.NE.AND P6, PT, R0, RZ, PT ;  /* 0x000000ff0000720c */ /* 0x000fe20003fc5270 */
[----:B0-----:R-:W-:-:S05]  /*3210*/  FADD R7, R6, R7 ;  /* 0x0000000706077221 */ /* 0x001fca0000000000 */
[----:B------:R-:W0:Y:S01]  /*3220*/  SHFL.BFLY PT, R8, R7, 0x1, 0x1f ;  /* 0x0c201f0007087f89 */ /* 0x000e2200000e0000 */
[----:B------:R-:W-:-:S06]  /*3230*/  ULEA UR9, UR12, UR9, 0x18 ;  /* 0x000000090c097291 */ /* 0x000fcc000f8ec0ff */
[----:B------:R-:W-:Y:S01]  /*3240*/  LEA R11, R14, UR9, 0x2 ;  /* 0x000000090e0b7c11 */ /* 0x000fe2000f8e10ff */
[----:B0-----:R-:W-:-:S05]  /*3250*/  FADD R8, R7, R8 ;  /* 0x0000000807087221 */ /* 0x001fca0000000000 */
[----:B------:R0:W-:Y:S01]  /*3260*/  @!P6 STS [R11], R8 ;  /* 0x000000080b00e388 */ /* 0x0001e20000000800 */
[----:B------:R-:W-:Y:S01]  /*3270*/  BAR.SYNC.DEFER_BLOCKING 0x0 ;  /* 0x0000000000007b1d */ /* 0x000fe20000010000 */
[----:B------:R-:W-:-:S05]  /*3280*/  PLOP3.LUT P0, PT, PT, PT, PT, 0x80, 0x8 ;  /* 0x000000000008781c */ /* 0x000fca0003f0f070 */
[----:B0-----:R-:W3:Y:S04]  /*3290*/  LDL R8, [UR13+0x120] ;  /* 0x0001200dff087983 */ /* 0x001ee80008100800 */
[----:B------:R-:W2:Y:S02]  /*32a0*/  LDS R10, [R15] ;  /* 0x000000000f0a7984 */ /* 0x000ea40000000800 */
[----:B--2---:R-:W-:-:S13]  /*32b0*/  FSETP.GT.AND P1, PT, R13, R10, PT ;  /* 0x0000000a0d00720b */ /* 0x004fda0003f24000 */
[----:B------:R-:W2:Y:S01]  /*32c0*/  @P1 LDL R9, [UR13+0x140] ;  /* 0x0001400dff091983 */ /* 0x000ea20008100800 */
[----:B------:R-:W-:-:S03]  /*32d0*/  @P1 FADD R4, R10, -R13 ;  /* 0x8000000d0a041221 */ /* 0x000fc60000000000 */
[----:B------:R-:W-:Y:S01]  /*32e0*/  @!P1 LDS R18, [R11] ;  /* 0x000000000b129984 */ /* 0x000fe20000000800 */
[----:B------:R-:W-:-:S03]  /*32f0*/  @P1 FMUL R5, R4, 1.4426950216293334961 ;  /* 0x3fb8aa3b04051820 */ /* 0x000fc60000400000 */
[----:B------:R-:W2:Y:S02]  /*3300*/  @P1 LDS R4, [R11] ;  /* 0x000000000b041984 */ /* 0x000ea40000000800 */
[----:B------:R-:W-:-:S04]  /*3310*/  @P1 FSETP.GEU.AND P2, PT, R5, -126, PT ;  /* 0xc2fc00000500180b */ /* 0x000fc80003f4e000 */
[----:B------:R-:W-:-:S13]  /*3320*/  @P1 PLOP3.LUT P0, PT, P2, PT, PT, 0x80, 0x8 ;  /* 0x000000000008181c */ /* 0x000fda000170f070 */
[----:B------:R-:W-:-:S04]  /*3330*/  @!P0 FMUL R5, R5, 0.5 ;  /* 0x3f00000005058820 */ /* 0x000fc80000400000 */
[----:B------:R-:W0:Y:S02]  /*3340*/  @P1 MUFU.EX2 R7, R5 ;  /* 0x0000000500071308 */ /* 0x000e240000000800 */
[----:B0-----:R-:W-:-:S04]  /*3350*/  @!P0 FMUL R7, R7, R7 ;  /* 0x0000000707078220 */ /* 0x001fc80000400000 */
[----:B--2---:R-:W-:-:S05]  /*3360*/  @P1 FFMA R4, R4, R7, R9 ;  /* 0x0000000704041223 */ /* 0x004fca0000000009 */
[----:B------:R0:W-:Y:S04]  /*3370*/  @P1 STL [UR13+0x140], R4 ;  /* 0x00014004ff001987 */ /* 0x0001e8000810080d */
[----:B------:R-:W2:Y:S01]  /*3380*/  @!P1 LDL R14, [UR13+0x140] ;  /* 0x0001400dff0e9983 */ /* 0x000ea20008100800 */
[----:B------:R-:W-:-:S04]  /*3390*/  @!P1 FADD R6, -R10, R13 ;  /* 0x0000000d0a069221 */ /* 0x000fc80000000100 */
[----:B------:R-:W-:Y:S01]  /*33a0*/  @!P1 FMUL R6, R6, 1.4426950216293334961 ;  /* 0x3fb8aa3b06069820 */ /* 0x000fe20000400000 */
[----:B------:R-:W-:-:S04]  /*33b0*/  PLOP3.LUT P0, PT, PT, PT, PT, 0x80, 0x8 ;  /* 0x000000000008781c */ /* 0x000fc80003f0f070 */
[----:B------:R-:W-:-:S04]  /*33c0*/  @!P1 FSETP.GEU.AND P2, PT, R6, -126, PT ;  /* 0xc2fc00000600980b */ /* 0x000fc80003f4e000 */
[----:B------:R-:W-:-:S13]  /*33d0*/  @!P1 PLOP3.LUT P0, PT, P2, PT, PT, 0x80, 0x8 ;  /* 0x000000000008981c */ /* 0x000fda000170f070 */
[----:B------:R-:W-:-:S04]  /*33e0*/  @!P0 FMUL R6, R6, 0.5 ;  /* 0x3f00000006068820 */ /* 0x000fc80000400000 */
[----:B------:R-:W1:Y:S01]  /*33f0*/  @!P1 MUFU.EX2 R5, R6 ;  /* 0x0000000600059308 */ /* 0x000e620000000800 */
[----:B------:R-:W-:Y:S01]  /*3400*/  ULEA UR9, UR10, UR19, 0x2 ;  /* 0x000000130a097291 */ /* 0x000fe2000f8e10ff */
[----:B------:R4:W-:Y:S01]  /*3410*/  @!P1 STL [UR13+0x100], R10 ;  /* 0x0001000aff009987 */ /* 0x0009e2000810080d */
[----:B-1----:R-:W-:-:S04]  /*3420*/  @!P0 FMUL R5, R5, R5 ;  /* 0x0000000505058220 */ /* 0x002fc80000400000 */
[----:B--2---:R-:W-:-:S05]  /*3430*/  @!P1 FFMA R5, R5, R14, R18 ;  /* 0x0000000e05059223 */ /* 0x004fca0000000012 */
[----:B------:R4:W-:Y:S04]  /*3440*/  @!P1 STL [UR13+0x140], R5 ;  /* 0x00014005ff009987 */ /* 0x0009e8000810080d */
[----:B------:R-:W2:Y:S04]  /*3450*/  LDL.128 R40, [UR9] ;  /* 0x00000009ff287983 */ /* 0x000ea80008100c00 */
[----:B------:R-:W5:Y:S01]  /*3460*/  LDL.128 R44, [UR9+0x10] ;  /* 0x00001009ff2c7983 */ /* 0x000f620008100c00 */
[----:B------:R-:W-:-:S05]  /*3470*/  @!P1 MOV R13, R10 ;  /* 0x0000000a000d9202 */ /* 0x000fca0000000f00 */
[----:B---3--:R-:W-:-:S04]  /*3480*/  FADD R8, R8, -R13 ;  /* 0x8000000d08087221 */ /* 0x008fc80000000000 */
[----:B------:R-:W-:-:S05]  /*3490*/  FMUL R8, R8, 1.4426950216293334961 ;  /* 0x3fb8aa3b08087820 */ /* 0x000fca0000400000 */
[----:B------:R-:W-:-:S13]  /*34a0*/  FSETP.GEU.AND P0, PT, R8, -126, PT ;  /* 0xc2fc00000800780b */ /* 0x000fda0003f0e000 */
[----:B------:R-:W-:-:S04]  /*34b0*/  @!P0 FMUL R8, R8, 0.5 ;  /* 0x3f00000008088820 */ /* 0x000fc80000400000 */
[----:B0-----:R-:W0:Y:S01]  /*34c0*/  MUFU.EX2 R4, R8 ;  /* 0x0000000800047308 */ /* 0x001e220000000800 */
[----:B------:R-:W-:Y:S01]  /*34d0*/  UIADD3 UR5, UPT, UPT, UR5, 0x1, URZ ;  /* 0x0000000105057890 */ /* 0x000fe2000fffe0ff */
[----:B0-----:R-:W-:-:S03]  /*34e0*/  @!P0 FMUL R4, R4, R4 ;  /* 0x0000000404048220 */ /* 0x001fc60000400000 */
[----:B------:R-:W-:Y:S01]  /*34f0*/  UISETP.NE.AND UP0, UPT, UR5, 0x8, UPT ;  /* 0x000000080500788c */ /* 0x000fe2000bf05270 */
[C---:B--2---:R-:W-:Y:S01]  /*3500*/  FMUL R40, R4.reuse, R40 ;  /* 0x0000002804287220 */ /* 0x044fe20000400000 */
[C---:B------:R-:W-:Y:S01]  /*3510*/  FMUL R41, R4.reuse, R41 ;  /* 0x0000002904297220 */ /* 0x040fe20000400000 */
[C---:B------:R-:W-:Y:S01]  /*3520*/  FMUL R42, R4.reuse, R42 ;  /* 0x0000002a042a7220 */ /* 0x040fe20000400000 */
[C---:B------:R-:W-:Y:S01]  /*3530*/  FMUL R43, R4.reuse, R43 ;  /* 0x0000002b042b7220 */ /* 0x040fe20000400000 */
[C---:B-----5:R-:W-:Y:S01]  /*3540*/  FMUL R44, R4.reuse, R44 ;  /* 0x0000002c042c7220 */ /* 0x060fe20000400000 */
[C---:B------:R-:W-:Y:S01]  /*3550*/  FMUL R45, R4.reuse, R45 ;  /* 0x0000002d042d7220 */ /* 0x040fe20000400000 */
[C---:B------:R-:W-:Y:S01]  /*3560*/  FMUL R46, R4.reuse, R46 ;  /* 0x0000002e042e7220 */ /* 0x040fe20000400000 */
[----:B------:R-:W-:Y:S01]  /*3570*/  FMUL R47, R4, R47 ;  /* 0x0000002f042f7220 */ /* 0x000fe20000400000 */
[----:B------:R4:W-:Y:S04]  /*3580*/  STL.128 [UR9], R40 ;  /* 0x00000028ff007987 */ /* 0x0009e80008100c09 */
[----:B------:R4:W-:Y:S01]  /*3590*/  STL.128 [UR9+0x10], R44 ;  /* 0x0000102cff007987 */ /* 0x0009e20008100c09 */
[----:B------:R-:W-:Y:S05]  /*35a0*/  BRA.U UP0, `(.L_x_5) ;  /* 0xfffffff100887547 */ /* 0x000fea000b83ffff */
[----:B------:R0:W5:Y:S04]  /*35b0*/  LDL.128 R28, [R1] ;  /* 0x00000000011c7983 */ /* 0x0001680000100c00 */
[----:B------:R0:W5:Y:S04]  /*35c0*/  LDL.128 R36, [R1+0x10] ;  /* 0x0000100001247983 */ /* 0x0001680000100c00 */
        /* <DEDUP_REMOVED lines=8> */
[----:B----4-:R0:W5:Y:S04]  /*3650*/  LDL.128 R8, [R1+0xa0] ;  /* 0x0000a00001087983 */ /* 0x0101680000100c00 */
[----:B------:R0:W5:Y:S04]  /*3660*/  LDL.128 R32, [R1+0xb0] ;  /* 0x0000b00001207983 */ /* 0x0001680000100c00 */
[----:B------:R0:W5:Y:S04]  /*3670*/  LDL.128 R4, [R1+0xc0] ;  /* 0x0000c00001047983 */ /* 0x0001680000100c00 */
[----:B------:R0:W5:Y:S04]  /*3680*/  LDL.128 R48, [R1+0xd0] ;  /* 0x0000d00001307983 */ /* 0x0001680000100c00 */
[----:B------:R0:W5:Y:S04]  /*3690*/  LDL.128 R44, [R1+0xe0] ;  /* 0x0000e000012c7983 */ /* 0x0001680000100c00 */
[----:B------:R0:W5:Y:S01]  /*36a0*/  LDL.128 R40, [R1+0xf0] ;  /* 0x0000f00001287983 */ /* 0x0001620000100c00 */
[----:B------:R-:W-:-:S05]  /*36b0*/  UMOV UR5, URZ ;  /* 0x000000ff00057c82 */ /* 0x000fca0008000000 */
.L_x_7:
[----:B------:R-:W1:Y:S01]  /*36c0*/  S2UR UR9, SR_CTAID.X ;  /* 0x00000000000979c3 */ /* 0x000e620000002500 */
[----:B------:R-:W2:Y:S01]  /*36d0*/  LDCU.64 UR12, c[0x0][0x398] ;  /* 0x00007300ff0c77ac */ /* 0x000ea20008000a00 */
[----:B------:R-:W-:Y:S02]  /*36e0*/  MOV R76, UR4 ;  /* 0x00000004004c7c02 */ /* 0x000fe40008000f00 */
[----:B------:R-:W-:Y:S02]  /*36f0*/  IADD3 R90, PT, PT, R84, UR5, RZ ;  /* 0x00000005545a7c10 */ /* 0x000fe4000fffe0ff */
[----:B------:R-:W-:Y:S02]  /*3700*/  LEA R76, R76, R3, 0x7 ;  /* 0x000000034c4c7211 */ /* 0x000fe400078e38ff */
[----:B------:R-:W1:Y:S01]  /*3710*/  LDC R77, c[0x0][0x360] ;  /* 0x0000d800ff4d7b82 */ /* 0x000e620000000800 */
[----:B------:R-:W-:Y:S02]  /*3720*/  VIMNMX.U32 R78, PT, PT, R69, R90, !PT ;  /* 0x0000005a454e7248 */ /* 0x000fe40007fe0000 */
[----:B------:R-:W-:-:S02]  /*3730*/  IADD3 R86, PT, PT, R76, UR5, RZ ;  /* 0x000000054c567c10 */ /* 0x000fc4000fffe0ff */
[----:B------:R-:W-:-:S03]  /*3740*/  VIADDMNMX.U32 R82, R69, 0x1, R90, !PT ;  /* 0x0000000145527846 */ /* 0x000fc6000780005a */
[----:B------:R-:W3:Y:S01]  /*3750*/  LDC.64 R80, c[0x0][0x390] ;  /* 0x0000e400ff507b82 */ /* 0x000ee20000000a00 */
[----:B--2---:R-:W-:Y:S02]  /*3760*/  ISETP.GE.U32.AND P4, PT, R78, UR12, PT ;  /* 0x0000000c4e007c0c */ /* 0x004fe4000bf86070 */
[----:B------:R-:W-:Y:S01]  /*3770*/  ISETP.GE.U32.AND P3, PT, R82, UR12, PT ;  /* 0x0000000c52007c0c */ /* 0x000fe2000bf66070 */
[----:B-1----:R-:W-:-:S10]  /*3780*/  IMAD R77, R77, UR9, RZ ;  /* 0x000000094d4d7c24 */ /* 0x002fd4000f8e02ff */
[----:B------:R-:W2:Y:S01]  /*3790*/  @!P4 LDL R92, [R1+0x100] ;  /* 0x00010000015cc983 */ /* 0x000ea20000100800 */
[----:B------:R-:W-:-:S03]  /*37a0*/  LEA R89, R77, R2, 0x3 ;  /* 0x000000024d597211 */ /* 0x000fc600078e18ff */
[----:B------:R-:W4:Y:S01]  /*37b0*/  @!P3 LDL R88, [R1+0x104] ;  /* 0x000104000158b983 */ /* 0x000f220000100800 */
[----:B------:R-:W-:Y:S01]  /*37c0*/  IADD3 R85, PT, PT, R89, 0x4, RZ ;  /* 0x0000000459557810 */ /* 0x000fe20007ffe0ff */
[----:B------:R-:W-:-:S04]  /*37d0*/  IMAD R79, R86, UR13, R89 ;  /* 0x0000000d564f7c24 */ /* 0x000fc8000f8e0259 */
[----:B------:R-:W-:-:S04]  /*37e0*/  IMAD R77, R86, UR13, R85 ;  /* 0x0000000d564d7c24 */ /* 0x000fc8000f8e0255 */
[----:B---3--:R-:W-:-:S04]  /*37f0*/  IMAD.WIDE.U32 R76, R77, 0x4, R80 ;  /* 0x000000044d4c7825 */ /* 0x008fc800078e0050 */
[----:B------:R-:W-:Y:S01]  /*3800*/  IMAD.WIDE.U32 R80, R79, 0x4, R80 ;  /* 0x000000044f507825 */ /* 0x000fe200078e0050 */
[----:B------:R-:W-:Y:S01]  /*3810*/  ULEA UR9, UR5, UR16, 0x2 ;  /* 0x0000001005097291 */ /* 0x000fe2000f8e10ff */
[----:B------:R-:W3:Y:S04]  /*3820*/  LDG.E.128.CONSTANT R76, desc[UR14][R76.64] ;  /* 0x0000000e4c4c7981 */ /* 0x000ee8000c1e9d00 */
[----:B------:R-:W2:Y:S04]  /*3830*/  LDG.E.128.CONSTANT R80, desc[UR14][R80.64] ;  /* 0x0000000e50507981 */ /* 0x000ea8000c1e9d00 */
[----:B------:R-:W4:Y:S04]  /*3840*/  @!P4 LDL R91, [UR9] ;  /* 0x00000009ff5bc983 */ /* 0x000f280008100800 */
[----:B------:R-:W4:Y:S01]  /*3850*/  @!P3 LDL R87, [UR9+0x20] ;  /* 0x00002009ff57b983 */ /* 0x000f220008100800 */
[----:B------:R-:W-:-:S04]  /*3860*/  ISETP.GE.U32.AND P1, PT, R86, UR12, PT ;  /* 0x0000000c56007c0c */ /* 0x000fc8000bf26070 */
[----:B------:R-:W-:Y:S02]  /*3870*/  ISETP.LT.U32.AND P5, PT, R85, UR13, !P1 ;  /* 0x0000000d55007c0c */ /* 0x000fe4000cfa1070 */
[C---:B------:R-:W-:Y:S02]  /*3880*/  IADD3 R85, PT, PT, R89.reuse, 0x1, RZ ;  /* 0x0000000159557810 */ /* 0x040fe40007ffe0ff */
[----:B------:R-:W-:Y:S02]  /*3890*/  ISETP.LT.U32.AND P0, PT, R89, UR13, !P1 ;  /* 0x0000000d59007c0c */ /* 0x000fe4000cf01070 */
[----:B------:R-:W-:Y:S02]  /*38a0*/  ISETP.LT.U32.AND P6, PT, R85, UR13, !P1 ;  /* 0x0000000d55007c0c */ /* 0x000fe4000cfc1070 */
[C---:B------:R-:W-:Y:S02]  /*38b0*/  IADD3 R85, PT, PT, R89.reuse, 0x2, RZ ;  /* 0x0000000259557810 */ /* 0x040fe40007ffe0ff */
[----:B------:R-:W-:-:S02]  /*38c0*/  IADD3 R86, PT, PT, R89, 0x3, RZ ;  /* 0x0000000359567810 */ /* 0x000fc40007ffe0ff */
[----:B------:R-:W-:Y:S02]  /*38d0*/  ISETP.LT.U32.AND P2, PT, R85, UR13, !P1 ;  /* 0x0000000d55007c0c */ /* 0x000fe4000cf41070 */
[C---:B------:R-:W-:Y:S01]  /*38e0*/  IADD3 R85, PT, PT, R89.reuse, 0x5, RZ ;  /* 0x0000000559557810 */ /* 0x040fe20007ffe0ff */
[----:B---3--:R1:W-:Y:S04]  /*38f0*/  STS.128 [R70+0x10], R76 ;  /* 0x0000104c46007388 */ /* 0x0083e80000000c00 */
[----:B------:R-:W-:Y:S01]  /*3900*/  @!P5 STS [R70+0x10], RZ ;  /* 0x000010ff4600d388 */ /* 0x000fe20000000800 */
[----:B------:R-:W-:Y:S02]  /*3910*/  ISETP.LT.U32.AND P5, PT, R86, UR13, !P1 ;  /* 0x0000000d56007c0c */ /* 0x000fe4000cfa1070 */
[----:B------:R-:W-:Y:S01]  /*3920*/  IADD3 R86, PT, PT, R89, 0x6, RZ ;  /* 0x0000000659567810 */ /* 0x000fe20007ffe0ff */
[----:B--2---:R2:W-:Y:S04]  /*3930*/  STS.128 [R70], R80 ;  /* 0x0000005046007388 */ /* 0x0045e80000000c00 */
[----:B------:R-:W-:Y:S01]  /*3940*/  @!P0 STS [R70], RZ ;  /* 0x000000ff46008388 */ /* 0x000fe20000000800 */
[----:B------:R-:W-:-:S03]  /*3950*/  ISETP.LT.U32.AND P0, PT, R85, UR13, !P1 ;  /* 0x0000000d55007c0c */ /* 0x000fc6000cf01070 */
[----:B------:R-:W-:Y:S01]  /*3960*/  @!P6 STS [R70+0x4], RZ ;  /* 0x000004ff4600e388 */ /* 0x000fe20000000800 */
[----:B------:R-:W-:Y:S01]  /*3970*/  ISETP.LT.U32.AND P6, PT, R86, UR13, !P1 ;  /* 0x0000000d56007c0c */ /* 0x000fe2000cfc1070 */
[----:B----4-:R-:W-:Y:S01]  /*3980*/  @!P4 FADD R91, R91, -R92 ;  /* 0x8000005c5b5bc221 */ /* 0x010fe20000000000 */
[----:B------:R-:W-:-:S03]  /*3990*/  @!P3 FADD R87, R87, -R88 ;  /* 0x800000585757b221 */ /* 0x000fc60000000000 */
[----:B-1----:R-:W-:Y:S01]  /*39a0*/  @!P4 FMUL R77, R91, 1.4426950216293334961 ;  /* 0x3fb8aa3b5b4dc820 */ /* 0x002fe20000400000 */
[----:B------:R-:W-:-:S03]  /*39b0*/  @!P3 FMUL R79, R87, 1.4426950216293334961 ;  /* 0x3fb8aa3b574fb820 */ /* 0x000fc60000400000 */
[----:B------:R-:W-:Y:S01]  /*39c0*/  @!P0 STS [R70+0x14], RZ ;  /* 0x000014ff46008388 */ /* 0x000fe20000000800 */
[----:B------:R-:W-:-:S03]  /*39d0*/  @!P4 FSETP.GEU.AND P0, PT, R77, -126, PT ;  /* 0xc2fc00004d00c80b */ /* 0x000fc60003f0e000 */
[----:B------:R-:W-:Y:S01]  /*39e0*/  @!P6 STS [R70+0x18], RZ ;  /* 0x000018ff4600e388 */ /* 0x000fe20000000800 */
[----:B------:R-:W-:Y:S02]  /*39f0*/  @!P3 FSETP.GEU.AND P6, PT, R79, -126, PT ;  /* 0xc2fc00004f00b80b */ /* 0x000fe40003fce000 */
[----:B------:R-:W-:Y:S01]  /*3a00*/  VIADDMNMX.U32 R76, R69, 0x3, R90, !PT ;  /* 0x00000003454c7846 */ /* 0x000fe2000780005a */
[----:B------:R-:W-:Y:S01]  /*3a10*/  @!P5 STS [R70+0xc], RZ ;  /* 0x00000cff4600d388 */ /* 0x000fe20000000800 */
[----:B------:R-:W-:Y:S02]  /*3a20*/  PLOP3.LUT P5, PT, PT, PT, PT, 0x80, 0x8 ;  /* 0x000000000008781c */ /* 0x000fe40003faf070 */
[----:B------:R-:W-:Y:S02]  /*3a30*/  @!P4 PLOP3.LUT P5, PT, P0, PT, PT, 0x80, 0x8 ;  /* 0x000000000008c81c */ /* 0x000fe400007af070 */
[----:B------:R-:W-:Y:S02]  /*3a40*/  PLOP3.LUT P0, PT, PT, PT, PT, 0x80, 0x8 ;  /* 0x000000000008781c */ /* 0x000fe40003f0f070 */
[----:B------:R-:W-:-:S02]  /*3a50*/  @!P3 PLOP3.LUT P0, PT, P6, PT, PT, 0x80, 0x8 ;  /* 0x000000000008b81c */ /* 0x000fc4000370f070 */
[----:B------:R-:W-:Y:S02]  /*3a60*/  ISETP.GE.U32.AND P6, PT, R76, UR12, PT ;  /* 0x0000000c4c007c0c */ /* 0x000fe4000bfc6070 */
[----:B------:R-:W-:Y:S01]  /*3a70*/  VIADDMNMX.U32 R85, R69, 0x2, R90, !PT ;  /* 0x0000000245557846 */ /* 0x000fe2000780005a */
[----:B------:R-:W-:Y:S03]  /*3a80*/  @!P2 STS [R70+0x8], RZ ;  /* 0x000008ff4600a388 */ /* 0x000fe60000000800 */
[----:B------:R-:W-:-:S07]  /*3a90*/  ISETP.GE.U32.AND P2, PT, R85, UR12, PT ;  /* 0x0000000c55007c0c */ /* 0x000fce000bf46070 */
[----:B--2---:R-:W2:Y:S04]  /*3aa0*/  @!P6 LDL R81, [UR9+0x60] ;  /* 0x00006009ff51e983 */ /* 0x004ea80008100800 */
[----:B------:R-:W2:Y:S04]  /*3ab0*/  @!P6 LDL R86, [R1+0x10c] ;  /* 0x00010c000156e983 */ /* 0x000ea80000100800 */
[----:B------:R-:W3:Y:S04]  /*3ac0*/  @!P2 LDL R83, [UR9+0x40] ;  /* 0x00004009ff53a983 */ /* 0x000ee80008100800 */
[----:B------:R-:W3:Y:S01]  /*3ad0*/  @!P2 LDL R88, [R1+0x108] ;  /* 0x000108000158a983 */ /* 0x000ee20000100800 */
[----:B------:R-:W-:-:S04]  /*3ae0*/  @!P5 FMUL R77, R77, 0.5 ;  /* 0x3f0000004d4dd820 */ /* 0x000fc80000400000 */
[----:B------:R-:W1:Y:S01]  /*3af0*/  @!P4 MUFU.EX2 R78, R77 ;  /* 0x0000004d004ec308 */ /* 0x000e620000000800 */
[----:B------:R-:W-:Y:S02]  /*3b00*/  VIADDMNMX.U32 R82, R69, 0x4, R90, !PT ;  /* 0x0000000445527846 */ /* 0x000fe4000780005a */
[----:B------:R-:W-:Y:S01]  /*3b10*/  IADD3 R76, PT, PT, R89, 0x7, RZ ;  /* 0x00000007594c7810 */ /* 0x000fe20007ffe0ff */
[----:B------:R-:W-:-:S03]  /*3b20*/  @!P0 FMUL R79, R79, 0.5 ;  /* 0x3f0000004f4f8820 */ /* 0x000fc60000400000 */
[----:B------:R-:W-:Y:S01]  /*3b30*/  ISETP.LT.U32.AND P1, PT, R76, UR13, !P1 ;  /* 0x0000000d4c007c0c */ /* 0x000fe2000cf21070 */
[----:B-1----:R-:W-:Y:S01]  /*3b40*/  @!P5 FMUL R78, R78, R78 ;  /* 0x0000004e4e4ed220 */ /* 0x002fe20000400000 */
[----:B------:R-:W-:Y:S01]  /*3b50*/  ISETP.GE.U32.AND P5, PT, R82, UR12, PT ;  /* 0x0000000c52007c0c */ /* 0x000fe2000bfa6070 */
[----:B------:R-:W-:Y:S01]  /*3b60*/  HFMA2 R76, -RZ, RZ, 0, 0 ;  /* 0x00000000ff4c7431 */ /* 0x000fe200000001ff */
[----:B------:R1:W4:Y:S01]  /*3b70*/  @!P3 MUFU.EX2 R80, R79 ;  /* 0x0000004f0050b308 */ /* 0x0003220000000800 */
[----:B------:R-:W-:Y:S02]  /*3b80*/  VIADDMNMX.U32 R82, R69, 0x5, R90, !PT ;  /* 0x0000000545527846 */ /* 0x000fe4000780005a */
[----:B------:R-:W-:Y:S02]  /*3b90*/  @!P4 MOV R76, R78 ;  /* 0x0000004e004cc202 */ /* 0x000fe40000000f00 */
[----:B------:R-:W-:-:S13]  /*3ba0*/  ISETP.GE.U32.AND P4, PT, R82, UR12, PT ;  /* 0x0000000c52007c0c */ /* 0x000fda000bf86070 */
[----:B------:R-:W4:Y:S04]  /*3bb0*/  @!P4 LDL R82, [UR9+0xa0] ;  /* 0x0000a009ff52c983 */ /* 0x000f280008100800 */
[----:B------:R-:W4:Y:S01]  /*3bc0*/  @!P4 LDL R85, [R1+0x114] ;  /* 0x000114000155c983 */ /* 0x000f220000100800 */
[----:B--2---:R-:W-:-:S04]  /*3bd0*/  @!P6 FADD R81, R81, -R86 ;  /* 0x800000565151e221 */ /* 0x004fc80000000000 */
[----:B-1----:R-:W-:Y:S02]  /*3be0*/  @!P6 FMUL R79, R81, 1.4426950216293334961 ;  /* 0x3fb8aa3b514fe820 */ /* 0x002fe40000400000 */
[----:B------:R-:W2:Y:S01]  /*3bf0*/  @!P5 LDL R81, [UR9+0x80] ;  /* 0x00008009ff51d983 */ /* 0x000ea20008100800 */
[----:B---3--:R-:W-:-:S03]  /*3c00*/  @!P2 FADD R83, R83, -R88 ;  /* 0x800000585353a221 */ /* 0x008fc60000000000 */
[----:B------:R-:W2:Y:S01]  /*3c10*/  @!P5 LDL R88, [R1+0x110] ;  /* 0x000110000158d983 */ /* 0x000ea20000100800 */
[----:B------:R-:W-:Y:S01]  /*3c20*/  @!P2 FMUL R77, R83, 1.4426950216293334961 ;  /* 0x3fb8aa3b534da820 */ /* 0x000fe20000400000 */
[----:B----4-:R-:W-:Y:S02]  /*3c30*/  @!P0 FMUL R80, R80, R80 ;  /* 0x0000005050508220 */ /* 0x010fe40000400000 */
[----:B------:R-:W-:Y:S02]  /*3c40*/  @!P1 STS [R70+0x1c], RZ ;  /* 0x00001cff46009388 */ /* 0x000fe40000000800 */
[----:B------:R-:W-:Y:S02]  /*3c50*/  @!P2 FSETP.GEU.AND P1, PT, R77, -126, PT ;  /* 0xc2fc00004d00a80b */ /* 0x000fe40003f2e000 */
[----:B------:R-:W-:Y:S01]  /*3c60*/  @P3 STS [R71+0x40], RZ ;  /* 0x000040ff47003388 */ /* 0x000fe20000000800 */
[----:B------:R-:W-:-:S03]  /*3c70*/  PLOP3.LUT P0, PT, PT, PT, PT, 0x80, 0x8 ;  /* 0x000000000008781c */ /* 0x000fc60003f0f070 */
[----:B------:R1:W-:Y:S01]  /*3c80*/  @!P3 STS [R71+0x40], R80 ;  /* 0x000040504700b388 */ /* 0x0003e20000000800 */
[----:B------:R-:W-:Y:S02]  /*3c90*/  @!P6 FSETP.GEU.AND P3, PT, R79, -126, PT ;  /* 0xc2fc00004f00e80b */ /* 0x000fe40003f6e000 */
[----:B------:R-:W-:Y:S02]  /*3ca0*/  @!P2 PLOP3.LUT P0, PT, P1, PT, PT, 0x80, 0x8 ;  /* 0x000000000008a81c */ /* 0x000fe40000f0f070 */
[----:B------:R-:W-:Y:S02]  /*3cb0*/  PLOP3.LUT P1, PT, PT, PT, PT, 0x80, 0x8 ;  /* 0x000000000008781c */ /* 0x000fe40003f2f070 */
[----:B------:R-:W-:Y:S02]  /*3cc0*/  @!P6 PLOP3.LUT P1, PT, P3, PT, PT, 0x80, 0x8 ;  /* 0x000000000008e81c */ /* 0x000fe40001f2f070 */
[----:B------:R-:W-:-:S04]  /*3cd0*/  VIADDMNMX.U32 R78, R69, 0x6, R90, !PT ;  /* 0x00000006454e7846 */ /* 0x000fc8000780005a */
[----:B------:R-:W-:-:S03]  /*3ce0*/  ISETP.GE.U32.AND P3, PT, R78, UR12, PT ;  /* 0x0000000c4e007c0c */ /* 0x000fc6000bf66070 */
[----:B------:R-:W-:-:S04]  /*3cf0*/  @!P0 FMUL R77, R77, 0.5 ;  /* 0x3f0000004d4d8820 */ /* 0x000fc80000400000 */
[----:B------:R-:W-:Y:S01]  /*3d00*/  @!P1 FMUL R79, R79, 0.5 ;  /* 0x3f0000004f4f9820 */ /* 0x000fe20000400000 */
[----:B------:R-:W3:Y:S01]  /*3d10*/  @!P2 MUFU.EX2 R78, R77 ;  /* 0x0000004d004ea308 */ /* 0x000ee20000000800 */
[----:B------:R-:W-:Y:S04]  /*3d20*/  @P2 STS [R71+0x80], RZ ;  /* 0x000080ff47002388 */ /* 0x000fe80000000800 */
[----:B------:R-:W-:Y:S03]  /*3d30*/  @P6 STS [R71+0xc0], RZ ;  /* 0x0000c0ff47006388 */ /* 0x000fe60000000800 */
[----:B-1----:R-:W1:Y:S01]  /*3d40*/  @!P6 MUFU.EX2 R80, R79 ;  /* 0x0000004f0050e308 */ /* 0x002e620000000800 */
[----:B------:R-:W-:Y:S01]  /*3d50*/  VIADDMNMX.U32 R90, R69, 0x7, R90, !PT ;  /* 0x00000007455a7846 */ /* 0x000fe2000780005a */
[----:B------:R-:W4:Y:S01]  /*3d60*/  @!P3 LDL R83, [UR9+0xc0] ;  /* 0x0000c009ff53b983 */ /* 0x000f220008100800 */
[----:B------:R-:W-:-:S03]  /*3d70*/  @!P4 FADD R82, R82, -R85 ;  /* 0x800000555252c221 */ /* 0x000fc60000000000 */
[----:B------:R-:W4:Y:S01]  /*3d80*/  @!P3 LDL R86, [R1+0x118] ;  /* 0x000118000156b983 */ /* 0x000f220000100800 */
[----:B---3--:R-:W-:-:S05]  /*3d90*/  @!P0 FMUL R78, R78, R78 ;  /* 0x0000004e4e4e8220 */ /* 0x008fca0000400000 */
[----:B------:R-:W-:Y:S01]  /*3da0*/  @!P2 STS [R71+0x80], R78 ;  /* 0x0000804e4700a388 */ /* 0x000fe20000000800 */
[----:B-1----:R-:W-:-:S05]  /*3db0*/  @!P1 FMUL R80, R80, R80 ;  /* 0x0000005050509220 */ /* 0x002fca0000400000 */
[----:B------:R1:W-:Y:S01]  /*3dc0*/  @!P6 STS [R71+0xc0], R80 ;  /* 0x0000c0504700e388 */ /* 0x0003e20000000800 */
[----:B------:R-:W-:Y:S01]  /*3dd0*/  PLOP3.LUT P6, PT, PT, PT, PT, 0x80, 0x8 ;  /* 0x000000000008781c */ /* 0x000fe20003fcf070 */
[----:B------:R-:W-:Y:S01]  /*3de0*/  @!P4 FMUL R82, R82, 1.4426950216293334961 ;  /* 0x3fb8aa3b5252c820 */ /* 0x000fe20000400000 */
[----:B------:R-:W-:-:S04]  /*3df0*/  PLOP3.LUT P0, PT, PT, PT, PT, 0x80, 0x8 ;  /* 0x000000000008781c */ /* 0x000fc80003f0f070 */
[----:B------:R-:W-:Y:S02]  /*3e00*/  @!P4 FSETP.GEU.AND P1, PT, R82, -126, PT ;  /* 0xc2fc00005200c80b */ /* 0x000fe40003f2e000 */
[----:B-1----:R-:W-:Y:S02]  /*3e10*/  P2R R80, PR, RZ, 0x10 ;  /* 0x00000010ff507803 */ /* 0x002fe40000000000 */
[----:B------:R-:W-:Y:S01]  /*3e20*/  @!P4 PLOP3.LUT P0, PT, P1, PT, PT, 0x80, 0x8 ;  /* 0x000000000008c81c */ /* 0x000fe20000f0f070 */
[----:B--2---:R-:W-:-:S04]  /*3e30*/  @!P5 FADD R81, R81, -R88 ;  /* 0x800000585151d221 */ /* 0x004fc80000000000 */
[----:B------:R-:W-:-:S05]  /*3e40*/  @!P5 FMUL R81, R81, 1.4426950216293334961 ;  /* 0x3fb8aa3b5151d820 */ /* 0x000fca0000400000 */
[----:B------:R-:W-:-:S04]  /*3e50*/  @!P5 FSETP.GEU.AND P2, PT, R81, -126, PT ;  /* 0xc2fc00005100d80b */ /* 0x000fc80003f4e000 */
[----:B------:R-:W-:-:S04]  /*3e60*/  @!P5 PLOP3.LUT P6, PT, P2, PT, PT, 0x80, 0x8 ;  /* 0x000000000008d81c */ /* 0x000fc800017cf070 */
[----:B------:R-:W-:Y:S02]  /*3e70*/  P2R R77, PR, RZ, 0x40 ;  /* 0x00000040ff4d7803 */ /* 0x000fe40000000000 */
[----:B------:R-:W-:Y:S02]  /*3e80*/  ISETP.GE.U32.AND P6, PT, R90, UR12, PT ;  /* 0x0000000c5a007c0c */ /* 0x000fe4000bfc6070 */
[----:B------:R-:W-:-:S11]  /*3e90*/  ISETP.NE.AND P4, PT, R77, RZ, PT ;  /* 0x000000ff4d00720c */ /* 0x000fd60003f85270 */
[----:B------:R-:W2:Y:S04]  /*3ea0*/  @!P6 LDL R77, [UR9+0xe0] ;  /* 0x0000e009ff4de983 */ /* 0x000ea80008100800 */
[----:B------:R-:W2:Y:S01]  /*3eb0*/  @!P6 LDL R78, [R1+0x11c] ;  /* 0x00011c00014ee983 */ /* 0x000ea20000100800 */
[----:B------:R-:W-:Y:S01]  /*3ec0*/  P2R R79, PR, RZ, 0x20 ;  /* 0x00000020ff4f7803 */ /* 0x000fe20000000000 */
[----:B----4-:R-:W-:-:S04]  /*3ed0*/  @!P3 FADD R83, R83, -R86 ;  /* 0x800000565353b221 */ /* 0x010fc80000000000 */
[----:B------:R-:W-:Y:S01]  /*3ee0*/  @!P3 FMUL R83, R83, 1.4426950216293334961 ;  /* 0x3fb8aa3b5353b820 */ /* 0x000fe20000400000 */
[----:B------:R-:W-:-:S04]  /*3ef0*/  PLOP3.LUT P1, PT, PT, PT, PT, 0x80, 0x8 ;  /* 0x000000000008781c */ /* 0x000fc80003f2f070 */
[----:B------:R-:W-:-:S04]  /*3f00*/  @!P3 FSETP.GEU.AND P2, PT, R83, -126, PT ;  /* 0xc2fc00005300b80b */ /* 0x000fc80003f4e000 */
[----:B------:R-:W-:Y:S02]  /*3f10*/  @!P3 PLOP3.LUT P1, PT, P2, PT, PT, 0x80, 0x8 ;  /* 0x000000000008b81c */ /* 0x000fe4000172f070 */
[----:B------:R-:W-:Y:S01]  /*3f20*/  PLOP3.LUT P2, PT, PT, PT, PT, 0x80, 0x8 ;  /* 0x000000000008781c */ /* 0x000fe20003f4f070 */
[----:B------:R-:W-:Y:S01]  /*3f30*/  @!P4 FMUL R81, R81, 0.5 ;  /* 0x3f0000005151c820 */ /* 0x000fe20000400000 */
[----:B------:R-:W-:-:S09]  /*3f40*/  @!P0 FMUL R82, R82, 0.5 ;  /* 0x3f00000052528820 */ /* 0x000fd20000400000 */
[----:B------:R-:W-:-:S04]  /*3f50*/  @!P1 FMUL R83, R83, 0.5 ;  /* 0x3f00000053539820 */ /* 0x000fc80000400000 */
[----:B------:R-:W1:Y:S01]  /*3f60*/  @!P3 MUFU.EX2 R86, R83 ;  /* 0x000000530056b308 */ /* 0x000e620000000800 */
[----:B------:R3:W-:Y:S01]  /*3f70*/  @P3 STS [R71+0x180], RZ ;  /* 0x000180ff47003388 */ /* 0x0007e20000000800 */
[----:B------:R-:W4:Y:S03]  /*3f80*/  S2UR UR11, SR_CgaCtaId ;  /* 0x00000000000b79c3 */ /* 0x000f260000008800 */
[----:B------:R3:W-:Y:S04]  /*3f90*/  @P6 STS [R71+0x1c0], RZ ;  /* 0x0001c0ff47006388 */ /* 0x0007e80000000800 */
[----:B------:R3:W-:Y:S01]  /*3fa0*/  STS [R71], R76 ;  /* 0x0000004c47007388 */ /* 0x0007e20000000800 */
[----:B-1----:R-:W-:-:S05]  /*3fb0*/  @!P1 FMUL R86, R86, R86 ;  /* 0x0000005656569220 */ /* 0x002fca0000400000 */
[----:B------:R3:W-:Y:S01]  /*3fc0*/  @!P3 STS [R71+0x180], R86 ;  /* 0x000180564700b388 */ /* 0x0007e20000000800 */
[----:B------:R-:W-:Y:S01]  /*3fd0*/  UMOV UR9, 0x400 ;  /* 0x0000040000097882 */ /* 0x000fe20000000000 */
[----:B------:R-:W-:Y:S01]  /*3fe0*/  HFMA2 R85, -RZ, RZ, 0, 0 ;  /* 0x00000000ff557431 */ /* 0x000fe200000001ff */
[----:B------:R-:W-:Y:S02]  /*3ff0*/  UIADD3 UR10, UPT, UPT, UR9, 0x2000, URZ ;  /* 0x00002000090a7890 */ /* 0x000fe4000fffe0ff */
[----:B----4-:R-:W-:Y:S02]  /*4000*/  ULEA UR9, UR11, UR9, 0x18 ;  /* 0x000000090b097291 */ /* 0x010fe4000f8ec0ff */
[----:B------:R-:W-:Y:S01]  /*4010*/  ULEA UR10, UR11, UR10, 0x18 ;  /* 0x0000000a0b0a7291 */ /* 0x000fe2000f8ec0ff */
[----:B--2---:R-:W-:-:S04]  /*4020*/  @!P6 FADD R77, R77, -R78 ;  /* 0x8000004e4d4de221 */ /* 0x004fc80000000000 */
[----:B------:R-:W-:-:S05]  /*4030*/  @!P6 FMUL R77, R77, 1.4426950216293334961 ;  /* 0x3fb8aa3b4d4de820 */ /* 0x000fca0000400000 */
[----:B------:R-:W-:-:S04]  /*4040*/  @!P6 FSETP.GEU.AND P5, PT, R77, -126, PT ;  /* 0xc2fc00004d00e80b */ /* 0x000fc80003fae000 */
[----:B------:R-:W-:Y:S02]  /*4050*/  @!P6 PLOP3.LUT P2, PT, P5, PT, PT, 0x80, 0x8 ;  /* 0x000000000008e81c */ /* 0x000fe40002f4f070 */
[----:B------:R-:W-:-:S13]  /*4060*/  ISETP.NE.AND P5, PT, R79, RZ, PT ;  /* 0x000000ff4f00720c */ /* 0x000fda0003fa5270 */
[----:B------:R-:W1:Y:S01]  /*4070*/  @!P5 MUFU.EX2 R78, R81 ;  /* 0x00000051004ed308 */ /* 0x000e620000000800 */
[----:B------:R-:W-:Y:S01]  /*4080*/  @!P2 FMUL R77, R77, 0.5 ;  /* 0x3f0000004d4da820 */ /* 0x000fe20000400000 */
[----:B-1----:R-:W-:Y:S01]  /*4090*/  @!P4 FMUL R78, R78, R78 ;  /* 0x0000004e4e4ec220 */ /* 0x002fe20000400000 */
[----:B------:R-:W-:-:S05]  /*40a0*/  ISETP.NE.AND P4, PT, R80, RZ, PT ;  /* 0x000000ff5000720c */ /* 0x000fca0003f85270 */
[----:B------:R-:W1:Y:S08]  /*40b0*/  @!P6 MUFU.EX2 R88, R77 ;  /* 0x0000004d0058e308 */ /* 0x000e700000000800 */
[----:B------:R-:W2:Y:S01]  /*40c0*/  @!P4 MUFU.EX2 R80, R82 ;  /* 0x000000520050c308 */ /* 0x000ea20000000800 */
[----:B------:R3:W-:Y:S01]  /*40d0*/  @P5 STS [R71+0x100], RZ ;  /* 0x000100ff47005388 */ /* 0x0007e20000000800 */
[----:B-1----:R-:W-:-:S03]  /*40e0*/  @!P2 FMUL R88, R88, R88 ;  /* 0x000000585858a220 */ /* 0x002fc60000400000 */
[----:B------:R3:W-:Y:S04]  /*40f0*/  @P4 STS [R71+0x140], RZ ;  /* 0x000140ff47004388 */ /* 0x0007e80000000800 */
[----:B------:R3:W-:Y:S01]  /*4100*/  @!P5 STS [R71+0x100], R78 ;  /* 0x0001004e4700d388 */ /* 0x0007e20000000800 */
[----:B--2---:R-:W-:-:S03]  /*4110*/  @!P0 FMUL R80, R80, R80 ;  /* 0x0000005050508220 */ /* 0x004fc60000400000 */
[----:B------:R3:W-:Y:S04]  /*4120*/  @!P6 STS [R71+0x1c0], R88 ;  /* 0x0001c0584700e388 */ /* 0x0007e80000000800 */
[----:B------:R3:W-:Y:S01]  /*4130*/  @!P4 STS [R71+0x140], R80 ;  /* 0x000140504700c388 */ /* 0x0007e20000000800 */
[----:B------:R-:W-:Y:S06]  /*4140*/  BAR.SYNC.DEFER_BLOCKING 0x0 ;  /* 0x0000000000007b1d */ /* 0x000fec0000010000 */
.L_x_6:
[----:B---3--:R-:W-:Y:S02]  /*4150*/  LEA R76, R102, R85, 0x7 ;  /* 0x00000055664c7211 */ /* 0x008fe400078e38ff */
[----:B------:R-:W-:Y:S02]  /*4160*/  LEA R77, R85, R2, 0x7 ;  /* 0x00000002554d7211 */ /* 0x000fe400078e38ff */
[----:B------:R-:W-:Y:S02]  /*4170*/  LEA R87, R76, UR9, 0x2 ;  /* 0x000000094c577c11 */ /* 0x000fe4000f8e10ff */
[----:B------:R-:W-:Y:S02]  /*4180*/  LEA R86, R77, UR10, 0x2 ;  /* 0x0000000a4d567c11 */ /* 0x000fe4000f8e10ff */
[----:B------:R-:W-:Y:S01]  /*4190*/  IADD3 R85, PT, PT, R85, 0x1, RZ ;  /* 0x0000000155557810 */ /* 0x000fe20007ffe0ff */
[----:B------:R-:W-:Y:S03]  /*41a0*/  LDS R89, [R87] ;  /* 0x0000000057597984 */ /* 0x000fe60000000800 */
[----:B------:R-:W-:Y:S01]  /*41b0*/  ISETP.NE.AND P0, PT, R85, 0x10, PT ;  /* 0x000000105500780c */ /* 0x000fe20003f05270 */
[----:B------:R-:W1:Y:S04]  /*41c0*/  LDS.128 R76, [R86] ;  /* 0x00000000564c7984 */ /* 0x000e680000000c00 */
[----:B------:R-:W2:Y:S04]  /*41d0*/  LDS R88, [R87+0x40] ;  /* 0x0000400057587984 */ /* 0x000ea80000000800 */
[----:B------:R-:W3:Y:S04]  /*41e0*/  LDS R90, [R87+0x80] ;  /* 0x00008000575a7984 */ /* 0x000ee80000000800 */
[----:B------:R-:W4:Y:S04]  /*41f0*/  LDS R92, [R87+0xc0] ;  /* 0x0000c000575c7984 */ /* 0x000f280000000800 */
[----:B------:R-:W0:Y:S04]  /*4200*/  LDS R94, [R87+0x100] ;  /* 0x00010000575e7984 */ /* 0x000e280000000800 */
[----:B------:R-:W0:Y:S04]  /*4210*/  LDS R96, [R87+0x140] ;  /* 0x0001400057607984 */ /* 0x000e280000000800 */
[----:B------:R-:W0:Y:S04]  /*4220*/  LDS R98, [R87+0x180] ;  /* 0x0001800057627984 */ /* 0x000e280000000800 */
[----:B------:R-:W0:Y:S04]  /*4230*/  LDS R104, [R87+0x1c0] ;  /* 0x0001c00057687984 */ /* 0x000e280000000800 */
[----:B------:R-:W0:Y:S01]  /*4240*/  LDS.128 R80, [R86+0x10] ;  /* 0x0000100056507984 */ /* 0x000e220000000c00 */
[C---:B-1---5:R-:W-:Y:S01]  /*4250*/  FFMA R28, R89.reuse, R76, R28 ;  /* 0x0000004c591c7223 */ /* 0x062fe2000000001c */
[C---:B------:R-:W-:Y:S01]  /*4260*/  FFMA R29, R89.reuse, R77, R29 ;  /* 0x0000004d591d7223 */ /* 0x040fe2000000001d */
[C---:B------:R-:W-:Y:S01]  /*4270*/  FFMA R30, R89.reuse, R78, R30 ;  /* 0x0000004e591e7223 */ /* 0x040fe2000000001e */
[C---:B------:R-:W-:Y:S01]  /*4280*/  FFMA R31, R89.reuse, R79, R31 ;  /* 0x0000004f591f7223 */ /* 0x040fe2000000001f */
[----:B--2---:R-:W-:Y:S01]  /*4290*/  FFMA R24, R76, R88, R24 ;  /* 0x000000584c187223 */ /* 0x004fe20000000018 */
[C---:B------:R-:W-:Y:S01]  /*42a0*/  FFMA R25, R88.reuse, R77, R25 ;  /* 0x0000004d58197223 */ /* 0x040fe20000000019 */
[C---:B------:R-:W-:Y:S01]  /*42b0*/  FFMA R26, R88.reuse, R78, R26 ;  /* 0x0000004e581a7223 */ /* 0x040fe2000000001a */
[----:B------:R-:W-:Y:S01]  /*42c0*/  FFMA R27, R88, R79, R27 ;  /* 0x0000004f581b7223 */ /* 0x000fe2000000001b */
[----:B---3--:R-:W-:Y:S01]  /*42d0*/  FFMA R20, R76, R90, R20 ;  /* 0x0000005a4c147223 */ /* 0x008fe20000000014 */
[C---:B------:R-:W-:Y:S01]  /*42e0*/  FFMA R21, R90.reuse, R77, R21 ;  /* 0x0000004d5a157223 */ /* 0x040fe20000000015 */
[C---:B------:R-:W-:Y:S01]  /*42f0*/  FFMA R22, R90.reuse, R78, R22 ;  /* 0x0000004e5a167223 */ /* 0x040fe20000000016 */
[----:B------:R-:W-:Y:S01]  /*4300*/  FFMA R23, R90, R79, R23 ;  /* 0x0000004f5a177223 */ /* 0x000fe20000000017 */
[----:B----4-:R-:W-:Y:S01]  /*4310*/  FFMA R16, R76, R92, R16 ;  /* 0x0000005c4c107223 */ /* 0x010fe20000000010 */
[C---:B------:R-:W-:Y:S01]  /*4320*/  FFMA R17, R92.reuse, R77, R17 ;  /* 0x0000004d5c117223 */ /* 0x040fe20000000011 */
[C---:B------:R-:W-:Y:S01]  /*4330*/  FFMA R18, R92.reuse, R78, R18 ;  /* 0x0000004e5c127223 */ /* 0x040fe20000000012 */
[----:B------:R-:W-:Y:S01]  /*4340*/  FFMA R19, R92, R79, R19 ;  /* 0x0000004f5c137223 */ /* 0x000fe20000000013 */
[----:B0-----:R-:W-:Y:S01]  /*4350*/  FFMA R12, R76, R94, R12 ;  /* 0x0000005e4c0c7223 */ /* 0x001fe2000000000c */
[C---:B------:R-:W-:Y:S01]  /*4360*/  FFMA R13, R94.reuse, R77, R13 ;  /* 0x0000004d5e0d7223 */ /* 0x040fe2000000000d */
[C---:B------:R-:W-:Y:S01]  /*4370*/  FFMA R14, R94.reuse, R78, R14 ;  /* 0x0000004e5e0e7223 */ /* 0x040fe2000000000e */
[----:B------:R-:W-:Y:S01]  /*4380*/  FFMA R15, R94, R79, R15 ;  /* 0x0000004f5e0f7223 */ /* 0x000fe2000000000f */
[----:B------:R-:W-:Y:S01]  /*4390*/  FFMA R8, R76, R96, R8 ;  /* 0x000000604c087223 */ /* 0x000fe20000000008 */
        /* <DEDUP_REMOVED lines=11> */
[C---:B------:R-:W-:Y:S01]  /*4450*/  FFMA R36, R89.reuse, R80, R36 ;  /* 0x0000005059247223 */ /* 0x040fe20000000024 */
        /* <DEDUP_REMOVED lines=31> */
[----:B------:R-:W-:Y:S06]  /*4650*/  @P0 BRA `(.L_x_6) ;  /* 0xfffffff800bc0947 */ /* 0x000fec000383ffff */
[----:B------:R-:W-:Y:S01]  /*4660*/  BAR.SYNC.DEFER_BLOCKING 0x0 ;  /* 0x0000000000007b1d */ /* 0x000fe20000010000 */
[----:B------:R-:W-:-:S04]  /*4670*/  UIADD3 UR5, UPT, UPT, UR5, 0x1, URZ ;  /* 0x0000000105057890 */ /* 0x000fc8000fffe0ff */
[----:B------:R-:W-:-:S09]  /*4680*/  UISETP.NE.AND UP0, UPT, UR5, 0x8, UPT ;  /* 0x000000080500788c */ /* 0x000fd2000bf05270 */
[----:B------:R-:W-:Y:S05]  /*4690*/  BRA.U UP0, `(.L_x_7) ;  /* 0xfffffff100087547 */ /* 0x000fea000b83ffff */
[----:B------:R-:W2:Y:S04]  /*46a0*/  LDL.128 R76, [R1+0x100] ;  /* 0x00010000014c7983 */ /* 0x000ea80000100c00 */
[----:B------:R-:W3:Y:S01]  /*46b0*/  LDL.128 R80, [R1+0x110] ;  /* 0x0001100001507983 */ /* 0x000ee20000100c00 */
[----:B------:R-:W-:Y:S02]  /*46c0*/  UIADD3 UR5, UPT, UPT, UR12, 0x7f, URZ ;  /* 0x0000007f0c057890 */ /* 0x000fe4000fffe0ff */
[----:B------:R-:W-:Y:S01]  /*46d0*/  UIADD3 UR4, UPT, UPT, UR4, 0x1, URZ ;  /* 0x0000000104047890 */ /* 0x000fe2000fffe0ff */
[----:B------:R0:W-:Y:S01]  /*46e0*/  STL.128 [R1], R28 ;  /* 0x0000001c01007387 */ /* 0x0001e20000100c00 */
[----:B------:R-:W-:-:S03]  /*46f0*/  USHF.R.U32.HI UR5, URZ, 0x7, UR5 ;  /* 0x00000007ff057899 */ /* 0x000fc60008011605 */
[----:B------:R0:W-:Y:S01]  /*4700*/  STL.128 [R1+0x10], R36 ;  /* 0x0000102401007387 */ /* 0x0001e20000100c00 */
[----:B------:R-:W-:-:S03]  /*4710*/  UISETP.NE.AND UP0, UPT, UR4, UR5, UPT ;  /* 0x000000050400728c */ /* 0x000fc6000bf05270 */
        /* <DEDUP_REMOVED lines=13> */
[----:B------:R0:W-:Y:S01]  /*47f0*/  STL.128 [R1+0xf0], R40 ;  /* 0x0000f02801007387 */ /* 0x0001e20000100c00 */
[----:B------:R-:W-:Y:S06]  /*4800*/  BAR.SYNC.DEFER_BLOCKING 0x0 ;  /* 0x0000000000007b1d */ /* 0x000fec0000010000 */
[----:B--2---:R0:W-:Y:S04]  /*4810*/  STL.128 [R1+0x120], R76 ;  /* 0x0001204c01007387 */ /* 0x0041e80000100c00 */
[----:B---3--:R0:W-:Y:S01]  /*4820*/  STL.128 [R1+0x130], R80 ;  /* 0x0001305001007387 */ /* 0x0081e20000100c00 */
[----:B------:R-:W-:Y:S05]  /*4830*/  BRA.U UP0, `(.L_x_8) ;  /* 0xffffffbd00c87547 */ /* 0x000fea000b83ffff */
[----:B------:R1:W5:Y:S04]  /*4840*/  LDL.128 R72, [R1+0x140] ;  /* 0x0001400001487983 */ /* 0x0003680000100c00 */
[----:B------:R1:W5:Y:S02]  /*4850*/  LDL.128 R68, [R1+0x150] ;  /* 0x0001500001447983 */ /* 0x0003640000100c00 */
.L_x_0:
[----:B-----5:R-:W-:Y:S01]  /*4860*/  FSETP.GEU.AND P6, PT, |R72|, 1.175494350822287508e-38, PT ;  /* 0x008000004800780b */ /* 0x020fe20003fce200 */
[----:B0-----:R-:W0:Y:S01]  /*4870*/  S2R R81, SR_TID.Y ;  /* 0x0000000000517919 */ /* 0x001e220000002200 */
[----:B------:R-:W-:Y:S01]  /*4880*/  FSETP.GEU.AND P3, PT, |R75|, 1.175494350822287508e-38, PT ;  /* 0x008000004b00780b */ /* 0x000fe20003f6e200 */
[----:B------:R-:W-:Y:S01]  /*4890*/  HFMA2 R82, -RZ, RZ, 15, 0 ;  /* 0x4b800000ff527431 */ /* 0x000fe200000001ff */
[----:B------:R-:W-:Y:S01]  /*48a0*/  FSETP.GEU.AND P5, PT, |R73|, 1.175494350822287508e-38, PT ;  /* 0x008000004900780b */ /* 0x000fe20003fae200 */
[----:B------:R-:W2:Y:S01]  /*48b0*/  S2R R84, SR_TID.X ;  /* 0x0000000000547919 */ /* 0x000ea20000002100 */
[----:B------:R-:W-:Y:S01]  /*48c0*/  FSETP.GEU.AND P4, PT, |R74|, 1.175494350822287508e-38, PT ;  /* 0x008000004a00780b */ /* 0x000fe20003f8e200 */
[----:B------:R-:W0:Y:S01]  /*48d0*/  S2UR UR4, SR_CTAID.Y ;  /* 0x00000000000479c3 */ /* 0x000e220000002600 */
[----:B------:R-:W-:Y:S02]  /*48e0*/  MOV R76, R70 ;  /* 0x00000046004c7202 */ /* 0x000fe40000000f00 */
[----:B------:R-:W-:-:S02]  /*48f0*/  MOV R79, R69 ;  /* 0x00000045004f7202 */ /* 0x000fc40000000f00 */
[----:B------:R-:W-:Y:S01]  /*4900*/  FSETP.GEU.AND P0, PT, |R76|, 1.175494350822287508e-38, PT ;  /* 0x008000004c00780b */ /* 0x000fe20003f0e200 */
[----:B------:R-:W-:Y:S01]  /*4910*/  @!P6 FMUL R72, R72, 16777216 ;  /* 0x4b8000004848e820 */ /* 0x000fe20000400000 */
[----:B------:R-:W-:Y:S01]  /*4920*/  MOV R77, R68 ;  /* 0x00000044004d7202 */ /* 0x000fe20000000f00 */
[----:B------:R-:W-:Y:S01]  /*4930*/  @!P3 FMUL R75, R75, 16777216 ;  /* 0x4b8000004b4bb820 */ /* 0x000fe20000400000 */
[----:B------:R-:W-:Y:S01]  /*4940*/  FSETP.GEU.AND P1, PT, |R79|, 1.175494350822287508e-38, PT ;  /* 0x008000004f00780b */ /* 0x000fe20003f2e200 */
[----:B------:R3:W4:Y:S01]  /*4950*/  MUFU.RCP R0, R72 ;  /* 0x0000004800007308 */ /* 0x0007220000001000 */
[----:B------:R-:W-:Y:S01]  /*4960*/  @!P5 FMUL R73, R73, 16777216 ;  /* 0x4b8000004949d820 */ /* 0x000fe20000400000 */
[----:B------:R-:W-:Y:S01]  /*4970*/  @!P4 FMUL R74, R74, 16777216 ;  /* 0x4b8000004a4ac820 */ /* 0x000fe20000400000 */
[----:B------:R-:W2:Y:S01]  /*4980*/  S2UR UR5, SR_CTAID.X ;  /* 0x00000000000579c3 */ /* 0x000ea20000002500 */
[----:B------:R-:W-:Y:S02]  /*4990*/  FSEL R3, R82, 1, !P6 ;  /* 0x3f80000052037808 */ /* 0x000fe40007000000 */
[----:B------:R-:W-:-:S02]  /*49a0*/  MOV R78, R71 ;  /* 0x00000047004e7202 */ /* 0x000fc40000000f00 */
[----:B------:R1:W-:Y:S01]  /*49b0*/  MUFU.RCP R70, R75 ;  /* 0x0000004b00467308 */ /* 0x0003e20000001000 */
[----:B------:R-:W-:Y:S01]  /*49c0*/  FSETP.GEU.AND P2, PT, |R77|, 1.175494350822287508e-38, PT ;  /* 0x008000004d00780b */ /* 0x000fe20003f4e200 */
[----:B------:R-:W-:Y:S01]  /*49d0*/  @!P0 FMUL R76, R76, 16777216 ;  /* 0x4b8000004c4c8820 */ /* 0x000fe20000400000 */
[----:B---3--:R-:W0:Y:S01]  /*49e0*/  LDC R72, c[0x0][0x364] ;  /* 0x0000d900ff487b82 */ /* 0x008e220000000800 */
[----:B------:R-:W-:Y:S01]  /*49f0*/  FSETP.GEU.AND P6, PT, |R78|, 1.175494350822287508e-38, PT ;  /* 0x008000004e00780b */ /* 0x000fe20003fce200 */
[----:B------:R-:W-:Y:S01]  /*4a00*/  @!P1 FMUL R79, R79, 16777216 ;  /* 0x4b8000004f4f9820 */ /* 0x000fe20000400000 */
[----:B------:R-:W-:Y:S02]  /*4a10*/  FSEL R69, R82, 1, !P5 ;  /* 0x3f80000052457808 */ /* 0x000fe40006800000 */
[----:B------:R-:W3:Y:S01]  /*4a20*/  MUFU.RCP R2, R73 ;  /* 0x0000004900027308 */ /* 0x000ee20000001000 */
[----:B----4-:R-:W-:Y:S01]  /*4a30*/  FMUL R3, R0, R3 ;  /* 0x0000000300037220 */ /* 0x010fe20000400000 */
[C---:B------:R-:W-:Y:S01]  /*4a40*/  FSEL R71, R82.reuse, 1, !P4 ;  /* 0x3f80000052477808 */ /* 0x040fe20006000000 */
[----:B-1----:R-:W2:Y:S01]  /*4a50*/  LDC R75, c[0x0][0x360] ;  /* 0x0000d800ff4b7b82 */ /* 0x002ea20000000800 */
[----:B------:R-:W-:Y:S01]  /*4a60*/  FSEL R0, R82, 1, !P2 ;  /* 0x3f80000052007808 */ /* 0x000fe20005000000 */
[C---:B------:R-:W-:Y:S01]  /*4a70*/  FMUL R28, R3.reuse, R28 ;  /* 0x0000001c031c7220 */ /* 0x040fe20000400000 */
[C---:B------:R-:W-:Y:S01]  /*4a80*/  FMUL R29, R3.reuse, R29 ;  /* 0x0000001d031d7220 */ /* 0x040fe20000400000 */
[C---:B------:R-:W-:Y:S01]  /*4a90*/  FMUL R30, R3.reuse, R30 ;  /* 0x0000001e031e7220 */ /* 0x040fe20000400000 */
[----:B------:R-:W1:Y:S01]  /*4aa0*/  MUFU.RCP R68, R74 ;  /* 0x0000004a00447308 */ /* 0x000e620000001000 */
[C---:B------:R-:W-:Y:S01]  /*4ab0*/  FMUL R31, R3.reuse, R31 ;  /* 0x0000001f031f7220 */ /* 0x040fe20000400000 */
[C---:B------:R-:W-:Y:S01]  /*4ac0*/  FMUL R36, R3.reuse, R36 ;  /* 0x0000002403247220 */ /* 0x040fe20000400000 */
[C---:B------:R-:W-:Y:S01]  /*4ad0*/  FMUL R37, R3.reuse, R37 ;  /* 0x0000002503257220 */ /* 0x040fe20000400000 */
[C---:B------:R-:W-:Y:S01]  /*4ae0*/  FMUL R38, R3.reuse, R38 ;  /* 0x0000002603267220 */ /* 0x040fe20000400000 */
[----:B------:R-:W-:Y:S01]  /*4af0*/  FMUL R39, R3, R39 ;  /* 0x0000002703277220 */ /* 0x000fe20000400000 */
[----:B------:R-:W-:Y:S01]  /*4b00*/  @!P2 FMUL R77, R77, 16777216 ;  /* 0x4b8000004d4da820 */ /* 0x000fe20000400000 */
[----:B------:R-:W4:Y:S01]  /*4b10*/  LDC R3, c[0x0][0x39c] ;  /* 0x0000e700ff037b82 */ /* 0x000f220000000800 */
[----:B------:R-:W2:Y:S01]  /*4b20*/  MUFU.RCP R76, R76 ;  /* 0x0000004c004c7308 */ /* 0x000ea20000001000 */
[----:B---3--:R-:W-:Y:S01]  /*4b30*/  FMUL R69, R2, R69 ;  /* 0x0000004502457220 */ /* 0x008fe20000400000 */
[----:B------:R-:W-:Y:S01]  /*4b40*/  @!P6 FMUL R78, R78, 16777216 ;  /* 0x4b8000004e4ee820 */ /* 0x000fe20000400000 */
[----:B0-----:R-:W-:-:S02]  /*4b50*/  IMAD R80, R72, UR4, R81 ;  /* 0x0000000448507c24 */ /* 0x001fc4000f8e0251 */
[C---:B------:R-:W-:Y:S01]  /*4b60*/  FMUL R24, R69.reuse, R24 ;  /* 0x0000001845187220 */ /* 0x040fe20000400000 */
[C---:B------:R-:W-:Y:S01]  /*4b70*/  FMUL R25, R69.reuse, R25 ;  /* 0x0000001945197220 */ /* 0x040fe20000400000 */
[C---:B------:R-:W-:Y:S01]  /*4b80*/  FMUL R26, R69.reuse, R26 ;  /* 0x0000001a451a7220 */ /* 0x040fe20000400000 */
[----:B------:R-:W-:Y:S01]  /*4b90*/  MUFU.RCP R74, R79 ;  /* 0x0000004f004a7308 */ /* 0x000fe20000001000 */
[----:B-1----:R-:W-:Y:S01]  /*4ba0*/  FMUL R68, R68, R71 ;  /* 0x0000004744447220 */ /* 0x002fe20000400000 */
[----:B------:R-:W-:Y:S01]  /*4bb0*/  FSEL R71, R82, 1, !P3 ;  /* 0x3f80000052477808 */ /* 0x000fe20005800000 */
[C---:B------:R-:W-:Y:S01]  /*4bc0*/  FMUL R27, R69.reuse, R27 ;  /* 0x0000001b451b7220 */ /* 0x040fe20000400000 */
[C---:B------:R-:W-:Y:S01]  /*4bd0*/  FMUL R64, R69.reuse, R64 ;  /* 0x0000004045407220 */ /* 0x040fe20000400000 */
[C---:B------:R-:W-:Y:S01]  /*4be0*/  FMUL R65, R69.reuse, R65 ;  /* 0x0000004145417220 */ /* 0x040fe20000400000 */
[C---:B------:R-:W-:Y:S01]  /*4bf0*/  FMUL R66, R69.reuse, R66 ;  /* 0x0000004245427220 */ /* 0x040fe20000400000 */
[----:B------:R-:W-:Y:S01]  /*4c00*/  FMUL R67, R69, R67 ;  /* 0x0000004345437220 */ /* 0x000fe20000400000 */
[----:B------:R0:W1:Y:S01]  /*4c10*/  MUFU.RCP R73, R77 ;  /* 0x0000004d00497308 */ /* 0x0000620000001000 */
[C---:B------:R-:W-:Y:S01]  /*4c20*/  FMUL R20, R68.reuse, R20 ;  /* 0x0000001444147220 */ /* 0x040fe20000400000 */
[C---:B------:R-:W-:Y:S01]  /*4c30*/  FMUL R21, R68.reuse, R21 ;  /* 0x0000001544157220 */ /* 0x040fe20000400000 */
[C---:B------:R-:W-:Y:S01]  /*4c40*/  FMUL R22, R68.reuse, R22 ;  /* 0x0000001644167220 */ /* 0x040fe20000400000 */
[C---:B------:R-:W-:Y:S01]  /*4c50*/  FMUL R23, R68.reuse, R23 ;  /* 0x0000001744177220 */ /* 0x040fe20000400000 */
[C---:B------:R-:W-:Y:S01]  /*4c60*/  FMUL R60, R68.reuse, R60 ;  /* 0x0000003c443c7220 */ /* 0x040fe20000400000 */
[C---:B------:R-:W-:Y:S01]  /*4c70*/  FMUL R61, R68.reuse, R61 ;  /* 0x0000003d443d7220 */ /* 0x040fe20000400000 */
[C---:B------:R-:W-:Y:S01]  /*4c80*/  FMUL R62, R68.reuse, R62 ;  /* 0x0000003e443e7220 */ /* 0x040fe20000400000 */
[----:B------:R-:W-:Y:S01]  /*4c90*/  FMUL R63, R68, R63 ;  /* 0x0000003f443f7220 */ /* 0x000fe20000400000 */
[C---:B0-----:R-:W-:Y:S01]  /*4ca0*/  FSEL R77, R82.reuse, 1, !P0 ;  /* 0x3f800000524d7808 */ /* 0x041fe20004000000 */
[----:B--2---:R-:W-:Y:S01]  /*4cb0*/  IMAD R81, R75, UR5, R84 ;  /* 0x000000054b517c24 */ /* 0x004fe2000f8e0254 */
[----:B------:R-:W0:Y:S01]  /*4cc0*/  LDC.64 R68, c[0x0][0x3a0] ;  /* 0x0000e800ff447b82 */ /* 0x000e220000000a00 */
[----:B------:R-:W2:Y:S01]  /*4cd0*/  MUFU.RCP R78, R78 ;  /* 0x0000004e004e7308 */ /* 0x000ea20000001000 */
[----:B------:R-:W-:Y:S01]  /*4ce0*/  FSEL R75, R82, 1, !P1 ;  /* 0x3f800000524b7808 */ /* 0x000fe20004800000 */
[----:B------:R-:W-:Y:S01]  /*4cf0*/  FMUL R72, R70, R71 ;  /* 0x0000004746487220 */ /* 0x000fe20000400000 */
[----:B------:R-:W-:Y:S01]  /*4d00*/  FMUL R2, R76, R77 ;  /* 0x0000004d4c027220 */ /* 0x000fe20000400000 */
[----:B------:R-:W-:Y:S01]  /*4d10*/  SHF.L.U32 R76, R81, 0x3, RZ ;  /* 0x00000003514c7819 */ /* 0x000fe200000006ff */
[----:B-1----:R-:W-:Y:S01]  /*4d20*/  FMUL R71, R73, R0 ;  /* 0x0000000049477220 */ /* 0x002fe20000400000 */
[----:B------:R-:W-:Y:S01]  /*4d30*/  FMUL R70, R74, R75 ;  /* 0x0000004b4a467220 */ /* 0x000fe20000400000 */
        /* <DEDUP_REMOVED lines=8> */
[----:B------:R-:W-:Y:S01]  /*4dc0*/  SHF.L.U32 R74, R80, 0x3, RZ ;  /* 0x00000003504a7819 */ /* 0x000fe200000006ff */
[C---:B------:R-:W-:Y:S01]  /*4dd0*/  FMUL R12, R71.reuse, R12 ;  /* 0x0000000c470c7220 */ /* 0x040fe20000400000 */
[C---:B------:R-:W-:Y:S01]  /*4de0*/  IADD3 R72, PT, PT, R76.reuse, 0x4, RZ ;  /* 0x000000044c487810 */ /* 0x040fe20007ffe0ff */
[C---:B------:R-:W-:Y:S01]  /*4df0*/  FMUL R13, R71.reuse, R13 ;  /* 0x0000000d470d7220 */ /* 0x040fe20000400000 */
[-C--:B----4-:R-:W-:Y:S01]  /*4e00*/  ISETP.GE.U32.AND P1, PT, R76, R3.reuse, PT ;  /* 0x000000034c00720c */ /* 0x090fe20003f26070 */
[----:B------:R-:W-:Y:S01]  /*4e10*/  IMAD R76, R74, R3, R76 ;  /* 0x000000034a4c7224 */ /* 0x000fe200078e024c */
[----:B------:R-:W-:Y:S01]  /*4e20*/  FSEL R79, R82, 1, !P6 ;  /* 0x3f800000524f7808 */ /* 0x000fe20007000000 */
[C---:B------:R-:W-:Y:S01]  /*4e30*/  FMUL R14, R71.reuse, R14 ;  /* 0x0000000e470e7220 */ /* 0x040fe20000400000 */
[----:B------:R-:W-:Y:S01]  /*4e40*/  IADD3 R73, PT, PT, R74, 0x1, RZ ;  /* 0x000000014a497810 */ /* 0x000fe20007ffe0ff */
[C---:B------:R-:W-:Y:S01]  /*4e50*/  FMUL R15, R71.reuse, R15 ;  /* 0x0000000f470f7220 */ /* 0x040fe20000400000 */
[----:B------:R-:W-:Y:S01]  /*4e60*/  ISETP.GE.U32.AND P0, PT, R72, R3, PT ;  /* 0x000000034800720c */ /* 0x000fe20003f06070 */
[----:B--2---:R-:W-:Y:S01]  /*4e70*/  FMUL R0, R78, R79 ;  /* 0x0000004f4e007220 */ /* 0x004fe20000400000 */
[C---:B------:R-:W-:Y:S01]  /*4e80*/  ISETP.GE.U32.OR P3, PT, R74.reuse, UR12, P1 ;  /* 0x0000000c4a007c0c */ /* 0x040fe20008f66470 */
[----:B------:R-:W-:Y:S01]  /*4e90*/  FMUL R52, R71, R52 ;  /* 0x0000003447347220 */ /* 0x000fe20000400000 */
[----:B------:R-:W-:Y:S01]  /*4ea0*/  ISETP.GE.U32.OR P6, PT, R73, UR12, P1 ;  /* 0x0000000c49007c0c */ /* 0x000fe20008fc6470 */
[----:B------:R-:W-:Y:S01]  /*4eb0*/  FMUL R53, R71, R53 ;  /* 0x0000003547357220 */ /* 0x000fe20000400000 */
[----:B------:R-:W-:Y:S01]  /*4ec0*/  ISETP.GE.U32.OR P4, PT, R73, UR12, P0 ;  /* 0x0000000c49007c0c */ /* 0x000fe20008786470 */
[C---:B------:R-:W-:Y:S01]  /*4ed0*/  IMAD R73, R74.reuse, R3, R3 ;  /* 0x000000034a497224 */ /* 0x040fe200078e0203 */
[C---:B------:R-:W-:Y:S01]  /*4ee0*/  ISETP.GE.U32.AND P2, PT, R74.reuse, UR12, PT ;  /* 0x0000000c4a007c0c */ /* 0x040fe2000bf46070 */
[C---:B------:R-:W-:Y:S01]  /*4ef0*/  FMUL R54, R71.reuse, R54 ;  /* 0x0000003647367220 */ /* 0x040fe20000400000 */
[----:B------:R-:W-:Y:S01]  /*4f00*/  IADD3 R78, PT, PT, R74, 0x2, RZ ;  /* 0x000000024a4e7810 */ /* 0x000fe20007ffe0ff */
[----:B------:R-:W-:Y:S01]  /*4f10*/  FMUL R55, R71, R55 ;  /* 0x0000003747377220 */ /* 0x000fe20000400000 */
[----:B------:R-:W-:Y:S01]  /*4f20*/  ISETP.GE.U32.OR P2, PT, R72, R3, P2 ;  /* 0x000000034800720c */ /* 0x000fe20001746470 */
[----:B------:R-:W-:Y:S01]  /*4f30*/  FMUL R8, R70, R8 ;  /* 0x0000000846087220 */ /* 0x000fe20000400000 */
[----:B------:R-:W-:Y:S01]  /*4f40*/  ISETP.GE.U32.OR P5, PT, R78, UR12, P1 ;  /* 0x0000000c4e007c0c */ /* 0x000fe20008fa6470 */
[----:B------:R-:W-:Y:S01]  /*4f50*/  FMUL R9, R70, R9 ;  /* 0x0000000946097220 */ /* 0x000fe20000400000 */
[C---:B------:R-:W-:Y:S01]  /*4f60*/  IADD3 R75, PT, PT, R76.reuse, R3, RZ ;  /* 0x000000034c4b7210 */ /* 0x040fe20007ffe0ff */
[----:B0-----:R-:W-:-:S04]  /*4f70*/  IMAD.WIDE.U32 R76, R76, 0x4, R68 ;  /* 0x000000044c4c7825 */ /* 0x001fc800078e0044 */
[C---:B------:R-:W-:Y:S01]  /*4f80*/  FMUL R10, R70.reuse, R10 ;  /* 0x0000000a460a7220 */ /* 0x040fe20000400000 */
[C---:B------:R-:W-:Y:S01]  /*4f90*/  FMUL R11, R70.reuse, R11 ;  /* 0x0000000b460b7220 */ /* 0x040fe20000400000 */
[C---:B------:R-:W-:Y:S01]  /*4fa0*/  FMUL R32, R70.reuse, R32 ;  /* 0x0000002046207220 */ /* 0x040fe20000400000 */
[C---:B------:R-:W-:Y:S01]  /*4fb0*/  FMUL R33, R70.reuse, R33 ;  /* 0x0000002146217220 */ /* 0x040fe20000400000 */
[C---:B------:R-:W-:Y:S01]  /*4fc0*/  FMUL R34, R70.reuse, R34 ;  /* 0x0000002246227220 */ /* 0x040fe20000400000 */
[----:B------:R-:W-:Y:S01]  /*4fd0*/  FMUL R35, R70, R35 ;  /* 0x0000002346237220 */ /* 0x000fe20000400000 */
[----:B------:R-:W-:Y:S01]  /*4fe0*/  @!P3 STG.E.128 desc[UR14][R76.64], R28 ;  /* 0x0000001c4c00b986 */ /* 0x000fe2000c101d0e */
[----:B------:R-:W-:Y:S01]  /*4ff0*/  @!P6 IMAD.WIDE.U32 R70, R75, 0x4, R68 ;  /* 0x000000044b46e825 */ /* 0x000fe200078e0044 */
[----:B------:R-:W-:-:S03]  /*5000*/  ISETP.GE.U32.OR P3, PT, R78, UR12, P0 ;  /* 0x0000000c4e007c0c */ /* 0x000fc60008766470 */
[----:B------:R-:W-:Y:S01]  /*5010*/  FMUL R4, R2, R4 ;  /* 0x0000000402047220 */ /* 0x000fe20000400000 */
[----:B------:R-:W-:Y:S01]  /*5020*/  @!P4 IADD3 R79, PT, PT, R72, R73, RZ ;  /* 0x00000049484fc210 */ /* 0x000fe20007ffe0ff */
[----:B------:R-:W-:Y:S01]  /*5030*/  @!P2 STG.E.128 desc[UR14][R76.64+0x10], R36 ;  /* 0x000010244c00a986 */ /* 0x000fe2000c101d0e */
[----:B------:R-:W-:Y:S01]  /*5040*/  IADD3 R75, PT, PT, R75, R3, RZ ;  /* 0x000000034b4b7210 */ /* 0x000fe20007ffe0ff */
[----:B------:R-:W-:Y:S01]  /*5050*/  FMUL R5, R2, R5 ;  /* 0x0000000502057220 */ /* 0x000fe20000400000 */
[C---:B------:R-:W-:Y:S01]  /*5060*/  IADD3 R82, PT, PT, R74.reuse, 0x3, RZ ;  /* 0x000000034a527810 */ /* 0x040fe20007ffe0ff */
[----:B------:R0:W-:Y:S01]  /*5070*/  @!P6 STG.E.128 desc[UR14][R70.64], R24 ;  /* 0x000000184600e986 */ /* 0x0001e2000c101d0e */
[----:B------:R-:W-:Y:S01]  /*5080*/  @!P4 IMAD.WIDE.U32 R78, R79, 0x4, R68 ;  /* 0x000000044f4ec825 */ /* 0x000fe200078e0044 */
[----:B------:R-:W-:-:S03]  /*5090*/  IADD3 R83, PT, PT, R74, 0x4, RZ ;  /* 0x000000044a537810 */ /* 0x000fc60007ffe0ff */
[----:B------:R-:W-:Y:S01]  /*50a0*/  FMUL R6, R2, R6 ;  /* 0x0000000602067220 */ /* 0x000fe20000400000 */
[C---:B------:R-:W-:Y:S01]  /*50b0*/  ISETP.GE.U32.OR P6, PT, R82.reuse, UR12, P1 ;  /* 0x0000000c52007c0c */ /* 0x040fe20008fc6470 */
[--C-:B------:R-:W-:Y:S01]  /*50c0*/  @!P5 IMAD.WIDE.U32 R80, R75, 0x4, R68.reuse ;  /* 0x000000044b50d825 */ /* 0x100fe200078e0044 */
[----:B------:R-:W-:Y:S01]  /*50d0*/  ISETP.GE.U32.OR P2, PT, R82, UR12, P0 ;  /* 0x0000000c52007c0c */ /* 0x000fe20008746470 */
[----:B------:R-:W-:Y:S01]  /*50e0*/  @!P4 STG.E.128 desc[UR14][R78.64], R64 ;  /* 0x000000404e00c986 */ /* 0x000fe2000c101d0e */
[----:B------:R-:W-:Y:S01]  /*50f0*/  IADD3 R73, PT, PT, R73, R3, RZ ;  /* 0x0000000349497210 */ /* 0x000fe20007ffe0ff */
[C---:B------:R-:W-:Y:S01]  /*5100*/  FMUL R7, R2.reuse, R7 ;  /* 0x0000000702077220 */ /* 0x040fe20000400000 */
[----:B------:R-:W-:Y:S01]  /*5110*/  IADD3 R75, PT, PT, R75, R3, RZ ;  /* 0x000000034b4b7210 */ /* 0x000fe20007ffe0ff */
[----:B------:R1:W-:Y:S01]  /*5120*/  @!P5 STG.E.128 desc[UR14][R80.64], R20 ;  /* 0x000000145000d986 */ /* 0x0003e2000c101d0e */
[C---:B------:R-:W-:Y:S01]  /*5130*/  ISETP.GE.U32.OR P5, PT, R83.reuse, UR12, P1 ;  /* 0x0000000c53007c0c */ /* 0x040fe20008fa6470 */
[C---:B------:R-:W-:Y:S01]  /*5140*/  FMUL R48, R2.reuse, R48 ;  /* 0x0000003002307220 */ /* 0x040fe20000400000 */
[C---:B------:R-:W-:Y:S01]  /*5150*/  FMUL R49, R2.reuse, R49 ;  /* 0x0000003102317220 */ /* 0x040fe20000400000 */
[C---:B------:R-:W-:Y:S01]  /*5160*/  FMUL R50, R2.reuse, R50 ;  /* 0x0000003202327220 */ /* 0x040fe20000400000 */
[----:B------:R-:W-:Y:S01]  /*5170*/  FMUL R51, R2, R51 ;  /* 0x0000003302337220 */ /* 0x000fe20000400000 */
[----:B------:R-:W-:Y:S01]  /*5180*/  ISETP.GE.U32.OR P4, PT, R83, UR12, P0 ;  /* 0x0000000c53007c0c */ /* 0x000fe20008786470 */
[----:B------:R-:W-:Y:S01]  /*5190*/  FMUL R44, R0, R44 ;  /* 0x0000002c002c7220 */ /* 0x000fe20000400000 */
[----:B0-----:R-:W-:Y:S01]  /*51a0*/  @!P3 IADD3 R25, PT, PT, R72, R73, RZ ;  /* 0x000000494819b210 */ /* 0x001fe20007ffe0ff */
[C---:B------:R-:W-:Y:S01]  /*51b0*/  FMUL R45, R0.reuse, R45 ;  /* 0x0000002d002d7220 */ /* 0x040fe20000400000 */
[----:B------:R-:W-:Y:S01]  /*51c0*/  IADD3 R73, PT, PT, R73, R3, RZ ;  /* 0x0000000349497210 */ /* 0x000fe20007ffe0ff */
[----:B------:R-:W-:Y:S01]  /*51d0*/  FMUL R46, R0, R46 ;  /* 0x0000002e002e7220 */ /* 0x000fe20000400000 */
[----:B------:R-:W-:Y:S01]  /*51e0*/  IADD3 R2, PT, PT, R74, 0x5, RZ ;  /* 0x000000054a027810 */ /* 0x000fe20007ffe0ff */
[----:B------:R-:W-:Y:S01]  /*51f0*/  FMUL R47, R0, R47 ;  /* 0x0000002f002f7220 */ /* 0x000fe20000400000 */
[----:B-1----:R-:W-:Y:S01]  /*5200*/  @!P3 IMAD.WIDE.U32 R20, R25, 0x4, R68 ;  /* 0x000000041914b825 */ /* 0x002fe200078e0044 */
[----:B------:R-:W-:-:S02]  /*5210*/  @!P2 IADD3 R25, PT, PT, R72, R73, RZ ;  /* 0x000000494819a210 */ /* 0x000fc40007ffe0ff */
[-C--:B------:R-:W-:Y:S01]  /*5220*/  IADD3 R73, PT, PT, R73, R3.reuse, RZ ;  /* 0x0000000349497210 */ /* 0x080fe20007ffe0ff */
[C-C-:B------:R-:W-:Y:S01]  /*5230*/  @!P6 IMAD.WIDE.U32 R22, R75.reuse, 0x4, R68.reuse ;  /* 0x000000044b16e825 */ /* 0x140fe200078e0044 */
[----:B------:R-:W-:Y:S01]  /*5240*/  IADD3 R75, PT, PT, R75, R3, RZ ;  /* 0x000000034b4b7210 */ /* 0x000fe20007ffe0ff */
[----:B------:R-:W-:Y:S01]  /*5250*/  @!P3 STG.E.128 desc[UR14][R20.64], R60 ;  /* 0x0000003c1400b986 */ /* 0x000fe2000c101d0e */
[----:B------:R-:W-:Y:S01]  /*5260*/  ISETP.GE.U32.OR P3, PT, R2, UR12, P0 ;  /* 0x0000000c02007c0c */ /* 0x000fe20008766470 */
[--C-:B------:R-:W-:Y:S01]  /*5270*/  @!P2 IMAD.WIDE.U32 R24, R25, 0x4, R68.reuse ;  /* 0x000000041918a825 */ /* 0x100fe200078e0044 */
[----:B------:R-:W-:Y:S01]  /*5280*/  @!P4 IADD3 R29, PT, PT, R72, R73, RZ ;  /* 0x00000049481dc210 */ /* 0x000fe20007ffe0ff */
[----:B------:R0:W-:Y:S01]  /*5290*/  @!P6 STG.E.128 desc[UR14][R22.64], R16 ;  /* 0x000000101600e986 */ /* 0x0001e2000c101d0e */
[----:B------:R-:W-:Y:S01]  /*52a0*/  ISETP.GE.U32.OR P6, PT, R2, UR12, P1 ;  /* 0x0000000c02007c0c */ /* 0x000fe20008fc6470 */
[----:B------:R-:W-:Y:S01]  /*52b0*/  @!P5 IMAD.WIDE.U32 R26, R75, 0x4, R68 ;  /* 0x000000044b1ad825 */ /* 0x000fe200078e0044 */
[C---:B------:R-:W-:Y:S01]  /*52c0*/  IADD3 R2, PT, PT, R74.reuse, 0x6, RZ ;  /* 0x000000064a027810 */ /* 0x040fe20007ffe0ff */
[----:B------:R-:W-:Y:S01]  /*52d0*/  @!P2 STG.E.128 desc[UR14][R24.64], R56 ;  /* 0x000000381800a986 */ /* 0x000fe2000c101d0e */
[----:B------:R-:W-:-:S02]  /*52e0*/  IADD3 R74, PT, PT, R74, 0x7, RZ ;  /* 0x000000074a4a7810 */ /* 0x000fc40007ffe0ff */
[C---:B------:R-:W-:Y:S01]  /*52f0*/  ISETP.GE.U32.OR P2, PT, R2.reuse, UR12, P0 ;  /* 0x0000000c02007c0c */ /* 0x040fe20008746470 */
[----:B------:R1:W-:Y:S01]  /*5300*/  @!P5 STG.E.128 desc[UR14][R26.64], R12 ;  /* 0x0000000c1a00d986 */ /* 0x0003e2000c101d0e */
[----:B------:R-:W-:Y:S02]  /*5310*/  ISETP.GE.U32.OR P5, PT, R2, UR12, P1 ;  /* 0x0000000c02007c0c */ /* 0x000fe40008fa6470 */
[C---:B------:R-:W-:Y:S02]  /*5320*/  ISETP.GE.U32.OR P1, PT, R74.reuse, UR12, P1 ;  /* 0x0000000c4a007c0c */ /* 0x040fe40008f26470 */
[-C--:B------:R-:W-:Y:S02]  /*5330*/  IADD3 R73, PT, PT, R73, R3.reuse, RZ ;  /* 0x0000000349497210 */ /* 0x080fe40007ffe0ff */
[-C--:B------:R-:W-:Y:S02]  /*5340*/  IADD3 R75, PT, PT, R75, R3.reuse, RZ ;  /* 0x000000034b4b7210 */ /* 0x080fe40007ffe0ff */
[----:B------:R-:W-:Y:S01]  /*5350*/  ISETP.GE.U32.OR P0, PT, R74, UR12, P0 ;  /* 0x0000000c4a007c0c */ /* 0x000fe20008706470 */
[----:B0-----:R-:W-:Y:S01]  /*5360*/  @!P4 IMAD.WIDE.U32 R16, R29, 0x4, R68 ;  /* 0x000000041d10c825 */ /* 0x001fe200078e0044 */
[----:B------:R-:W-:-:S02]  /*5370*/  IADD3 R23, PT, PT, R73, R3, RZ ;  /* 0x0000000349177210 */ /* 0x000fc40007ffe0ff */
[C---:B------:R-:W-:Y:S02]  /*5380*/  IADD3 R2, PT, PT, R75.reuse, R3, RZ ;  /* 0x000000034b027210 */ /* 0x040fe40007ffe0ff */
[----:B------:R-:W-:Y:S01]  /*5390*/  @!P2 IADD3 R19, PT, PT, R72, R23, RZ ;  /* 0x000000174813a210 */ /* 0x000fe20007ffe0ff */
[----:B------:R0:W-:Y:S01]  /*53a0*/  @!P4 STG.E.128 desc[UR14][R16.64], R52 ;  /* 0x000000341000c986 */ /* 0x0001e2000c101d0e */
[----:B------:R-:W-:Y:S01]  /*53b0*/  @!P1 IADD3 R21, PT, PT, R2, R3, RZ ;  /* 0x0000000302159210 */ /* 0x000fe20007ffe0ff */
[----:B-1----:R-:W-:Y:S01]  /*53c0*/  @!P6 IMAD.WIDE.U32 R12, R75, 0x4, R68 ;  /* 0x000000044b0ce825 */ /* 0x002fe200078e0044 */
[----:B------:R-:W-:-:S03]  /*53d0*/  @!P3 IADD3 R15, PT, PT, R72, R73, RZ ;  /* 0x00000049480fb210 */ /* 0x000fc60007ffe0ff */
[--C-:B------:R-:W-:Y:S01]  /*53e0*/  @!P2 IMAD.WIDE.U32 R18, R19, 0x4, R68.reuse ;  /* 0x000000041312a825 */ /* 0x100fe200078e0044 */
[----:B------:R1:W-:Y:S03]  /*53f0*/  @!P6 STG.E.128 desc[UR14][R12.64], R8 ;  /* 0x000000080c00e986 */ /* 0x0003e6000c101d0e */
[----:B------:R-:W-:-:S04]  /*5400*/  @!P3 IMAD.WIDE.U32 R14, R15, 0x4, R68 ;  /* 0x000000040f0eb825 */ /* 0x000fc800078e0044 */
[--C-:B------:R-:W-:Y:S01]  /*5410*/  @!P1 IMAD.WIDE.U32 R20, R21, 0x4, R68.reuse ;  /* 0x0000000415149825 */ /* 0x100fe200078e0044 */
[----:B------:R1:W-:Y:S03]  /*5420*/  @!P3 STG.E.128 desc[UR14][R14.64], R32 ;  /* 0x000000200e00b986 */ /* 0x0003e6000c101d0e */
[----:B0-----:R-:W-:-:S05]  /*5430*/  @!P5 IMAD.WIDE.U32 R16, R2, 0x4, R68 ;  /* 0x000000040210d825 */ /* 0x001fca00078e0044 */
[----:B------:R1:W-:Y:S04]  /*5440*/  @!P5 STG.E.128 desc[UR14][R16.64], R4 ;  /* 0x000000041000d986 */ /* 0x0003e8000c101d0e */
[----:B------:R1:W-:Y:S04]  /*5450*/  @!P2 STG.E.128 desc[UR14][R18.64], R48 ;  /* 0x000000301200a986 */ /* 0x0003e8000c101d0e */
[----:B------:R1:W-:Y:S01]  /*5460*/  @!P1 STG.E.128 desc[UR14][R20.64], R44 ;  /* 0x0000002c14009986 */ /* 0x0003e2000c101d0e */
[----:B------:R-:W-:Y:S05]  /*5470*/  @P0 EXIT ;  /* 0x000000000000094d */ /* 0x000fea0003800000 */
[----:B------:R-:W-:Y:S01]  /*5480*/  IADD3 R3, PT, PT, R72, R3, R23 ;  /* 0x0000000348037210 */ /* 0x000fe20007ffe017 */
[C---:B------:R-:W-:Y:S01]  /*5490*/  FMUL R40, R0.reuse, R40 ;  /* 0x0000002800287220 */ /* 0x040fe20000400000 */
[C---:B------:R-:W-:Y:S01]  /*54a0*/  FMUL R41, R0.reuse, R41 ;  /* 0x0000002900297220 */ /* 0x040fe20000400000 */
[C---:B------:R-:W-:Y:S01]  /*54b0*/  FMUL R42, R0.reuse, R42 ;  /* 0x0000002a002a7220 */ /* 0x040fe20000400000 */
[----:B------:R-:W-:Y:S01]  /*54c0*/  FMUL R43, R0, R43 ;  /* 0x0000002b002b7220 */ /* 0x000fe20000400000 */
[----:B------:R-:W-:-:S05]  /*54d0*/  IMAD.WIDE.U32 R68, R3, 0x4, R68 ;  /* 0x0000000403447825 */ /* 0x000fca00078e0044 */
[----:B------:R-:W-:Y:S01]  /*54e0*/  STG.E.128 desc[UR14][R68.64], R40 ;  /* 0x0000002844007986 */ /* 0x000fe2000c101d0e */
[----:B------:R-:W-:Y:S05]  /*54f0*/  EXIT ;  /* 0x000000000000794d */ /* 0x000fea0003800000 */
.L_x_9:
[----:B------:R-:W-:-:S00]  /*5500*/  BRA `(.L_x_9) ;  /* 0xfffffffc00fc7947 */ /* 0x000fc0000383ffff */
[----:B------:R-:W-:-:S00]  /*5510*/  NOP ;  /* 0x0000000000007918 */ /* 0x000fc00000000000 */
        /* <DEDUP_REMOVED lines=14> */
.L_x_10:


//--------------------- .nv.shared._Z16_attentionKernelILi16ELi16ELi8ELi8EEvPKfS1_S1_iiPf --------------------------
	.section	.nv.shared._Z16_attentionKernelILi16ELi16ELi8ELi8EEvPKfS1_S1_iiPf,"aw",@nobits
	.sectionflags	@""
	.align	4
.nv.shared._Z16_attentionKernelILi16ELi16ELi8ELi8EEvPKfS1_S1_iiPf:
	.zero		18432


//--------------------- .nv.shared.reserved.0     --------------------------
	.section	.nv.shared.reserved.0,"aw",@nobits
	.weak		__nv_reservedSMEM_offset_0_alias
	.size		__nv_reservedSMEM_offset_0_alias, 0, 64
	.other		__nv_reservedSMEM_offset_0_alias,@"STO_CUDA_RESERVED_SHARED STV_DEFAULT"
__nv_reservedSMEM_offset_0_alias:
	.zero		0
	.zero		64


//--------------------- .nv.global                --------------------------
	.section	.nv.global,"aw",@nobits
.nv.global:
	.type		_ZN34_INTERNAL_1eb6bdf6_4_k_cu_93dd87b44cuda3std3__48in_placeE,@object
	.size		_ZN34_INTERNAL_1eb6bdf6_4_k_cu_93dd87b44cuda3std3__48in_placeE,(_ZN34_INTERNAL_1eb6bdf6_4_k_cu_93dd87b44cuda3std6ranges3__45__cpo8distanceE - _ZN34_INTERNAL_1eb6bdf6_4_k_cu_93dd87b44cuda3std3__48in_placeE)
_ZN34_INTERNAL_1eb6bdf6_4_k_cu_93dd87b44cuda3std3__48in_placeE:
	.zero		1
	.type		_ZN34_INTERNAL_1eb6bdf6_4_k_cu_93dd87b44cuda3std6ranges3__45__cpo8distanceE,@object
	.size		_ZN34_INTERNAL_1eb6bdf6_4_k_cu_93dd87b44cuda3std6ranges3__45__cpo8distanceE,(_ZN34_INTERNAL_1eb6bdf6_4_k_cu_93dd87b44cuda3std3__45__cpo6cbeginE - _ZN34_INTERNAL_1eb6bdf6_4_k_cu_93dd87b44cuda3std6ranges3__45__cpo8distanceE)
_ZN34_INTERNAL_1eb6bdf6_4_k_cu_93dd87b44cuda3std6ranges3__45__cpo8distanceE:
	.zero		1
	.type		_ZN34_INTERNAL_1eb6bdf6_4_k_cu_93dd87b44cuda3std3__45__cpo6cbeginE,@object
	.size		_ZN34_INTERNAL_1eb6bdf6_4_k_cu_93dd87b44cuda3std3__45__cpo6cbeginE,(_ZN34_INTERNAL_1eb6bdf6_4_k_cu_93dd87b44cuda3std6ranges3__45__cpo7advanceE - _ZN34_INTERNAL_1eb6bdf6_4_k_cu_93dd87b44cuda3std3__45__cpo6cbeginE)
_ZN34_INTERNAL_1eb6bdf6_4_k_cu_93dd87b44cuda3std3__45__cpo6cbeginE:
	.zero		1
	.type		_ZN34_INTERNAL_1eb6bdf6_4_k_cu_93dd87b44cuda3std6ranges3__45__cpo7advanceE,@object
	.size		_ZN34_INTERNAL_1eb6bdf6_4_k_cu_93dd87b44cuda3std6ranges3__45__cpo7advanceE,(_ZN34_INTERNAL_1eb6bdf6_4_k_cu_93dd87b44cuda3std3__45__cpo7crbeginE - _ZN34_INTERNAL_1eb6bdf6_4_k_cu_93dd87b44cuda3std6ranges3__45__cpo7advanceE)
_ZN34_INTERNAL_1eb6bdf6_4_k_cu_93dd87b44cuda3std6ranges3__45__cpo7advanceE:
	.zero		1
	.type		_ZN34_INTERNAL_1eb6bdf6_4_k_cu_93dd87b44cuda3std3__45__cpo7crbeginE,@object
	.size		_ZN34_INTERNAL_1eb6bdf6_4_k_cu_93dd87b44cuda3std3__45__cpo7crbeginE,(_ZN34_INTERNAL_1eb6bdf6_4_k_cu_93dd87b44cuda3std6ranges3__45__cpo4dataE - _ZN34_INTERNAL_1eb6bdf6_4_k_cu_93dd87b44cuda3std3__45__cpo7crbeginE)
_ZN34_INTERNAL_1eb6bdf6_4_k_cu_93dd87b44cuda3std3__45__cpo7crbeginE:
	.zero		1
	.type		_ZN34_INTERNAL_1eb6bdf6_4_k_cu_93dd87b44cuda3std6ranges3__45__cpo4dataE,@object
	.size		_ZN34_INTERNAL_1eb6bdf6_4_k_cu_93dd87b44cuda3std6ranges3__45__cpo4dataE,(_ZN34_INTERNAL_1eb6bdf6_4_k_cu_93dd87b44cuda3std6ranges3__45__cpo5beginE - _ZN34_INTERNAL_1eb6bdf6_4_k_cu_93dd87b44cuda3std6ranges3__45__cpo4dataE)
_ZN34_INTERNAL_1eb6bdf6_4_k_cu_93dd87b44cuda3std6ranges3__45__cpo4dataE:
	.zero		1
	.type		_ZN34_INTERNAL_1eb6bdf6_4_k_cu_93dd87b44cuda3std6ranges3__45__cpo5beginE,@object
	.size		_ZN34_INTERNAL_1eb6bdf6_4_k_cu_93dd87b44cuda3std6ranges3__45__cpo5beginE,(_ZN34_INTERNAL_1eb6bdf6_4_k_cu_93dd87b44cuda3std3__436_GLOBAL__N__1eb6bdf6_4_k_cu_93dd87b46ignoreE - _ZN34_INTERNAL_1eb6bdf6_4_k_cu_93dd87b44cuda3std6ranges3__45__cpo5beginE)
_ZN34_INTERNAL_1eb6bdf6_4_k_cu_93dd87b44cuda3std6ranges3__45__cpo5beginE:
	.zero		1
	.type		_ZN34_INTERNAL_1eb6bdf6_4_k_cu_93dd87b44cuda3std3__436_GLOBAL__N__1eb6bdf6_4_k_cu_93dd87b46ignoreE,@object
	.size		_ZN34_INTERNAL_1eb6bdf6_4_k_cu_93dd87b44cuda3std3__436_GLOBAL__N__1eb6bdf6_4_k_cu_93dd87b46ignoreE,(_ZN34_INTERNAL_1eb6bdf6_4_k_cu_93dd87b44cuda3std6ranges3__45__cpo4sizeE - _ZN34_INTERNAL_1eb6bdf6_4_k_cu_93dd87b44cuda3std3__436_GLOBAL__N__1eb6bdf6_4_k_cu_93dd87b46ignoreE)
_ZN34_INTERNAL_1eb6bdf6_4_k_cu_93dd87b44cuda3std3__436_GLOBAL__N__1eb6bdf6_4_k_cu_93dd87b46ignoreE:
	.zero		1
	.type		_ZN34_INTERNAL_1eb6bdf6_4_k_cu_93dd87b44cuda3std6ranges3__45__cpo4sizeE,@object
	.size		_ZN34_INTERNAL_1eb6bdf6_4_k_cu_93dd87b44cuda3std6ranges3__45__cpo4sizeE,(_ZN34_INTERNAL_1eb6bdf6_4_k_cu_93dd87b44cuda3std3__45__cpo5beginE - _ZN34_INTERNAL_1eb6bdf6_4_k_cu_93dd87b44cuda3std6ranges3__45__cpo4sizeE)
_ZN34_INTERNAL_1eb6bdf6_4_k_cu_93dd87b44cuda3std6ranges3__45__cpo4sizeE:
	.zero		1
	.type		_ZN34_INTERNAL_1eb6bdf6_4_k_cu_93dd87b44cuda3std3__45__cpo5beginE,@object
	.size		_ZN34_INTERNAL_1eb6bdf6_4_k_cu_93dd87b44cuda3std3__45__cpo5beginE,(_ZN34_INTERNAL_1eb6bdf6_4_k_cu_93dd87b44cuda3std6ranges3__45__cpo6cbeginE - _ZN34_INTERNAL_1eb6bdf6_4_k_cu_93dd87b44cuda3std3__45__cpo5beginE)
_ZN34_INTERNAL_1eb6bdf6_4_k_cu_93dd87b44cuda3std3__45__cpo5beginE:
	.zero		1
	.type		_ZN34_INTERNAL_1eb6bdf6_4_k_cu_93dd87b44cuda3std6ranges3__45__cpo6cbeginE,@object
	.size		_ZN34_INTERNAL_1eb6bdf6_4_k_cu_93dd87b44cuda3std6ranges3__45__cpo6cbeginE,(_ZN34_INTERNAL_1eb6bdf6_4_k_cu_93dd87b44cuda3std3__45__cpo6rbeginE - _ZN34_INTERNAL_1eb6bdf6_4_k_cu_93dd87b44cuda3std6ranges3__45__cpo6cbeginE)
_ZN34_INTERNAL_1eb6bdf6_4_k_cu_93dd87b44cuda3std6ranges3__45__cpo6cbeginE:
	.zero		1
	.type		_ZN34_INTERNAL_1eb6bdf6_4_k_cu_93dd87b44cuda3std3__45__cpo6rbeginE,@object
	.size		_ZN34_INTERNAL_1eb6bdf6_4_k_cu_93dd87b44cuda3std3__45__cpo6rbeginE,(_ZN34_INTERNAL_1eb6bdf6_4_k_cu_93dd87b44cuda3std6ranges3__45__cpo4nextE - _ZN34_INTERNAL_1eb6bdf6_4_k_cu_93dd87b44cuda3std3__45__cpo6rbeginE)
_ZN34_INTERNAL_1eb6bdf6_4_k_cu_93dd87b44cuda3std3__45__cpo6rbeginE:
	.zero		1
	.type		_ZN34_INTERNAL_1eb6bdf6_4_k_cu_93dd87b44cuda3std6ranges3__45__cpo4nextE,@object
	.size		_ZN34_INTERNAL_1eb6bdf6_4_k_cu_93dd87b44cuda3std6ranges3__45__cpo4nextE,(_ZN34_INTERNAL_1eb6bdf6_4_k_cu_93dd87b44cuda3std6ranges3__45__cpo4swapE - _ZN34_INTERNAL_1eb6bdf6_4_k_cu_93dd87b44cuda3std6ranges3__45__cpo4nextE)
_ZN34_INTERNAL_1eb6bdf6_4_k_cu_93dd87b44cuda3std6ranges3__45__cpo4nextE:
	.zero		1
	.type		_ZN34_INTERNAL_1eb6bdf6_4_k_cu_93dd87b44cuda3std6ranges3__45__cpo4swapE,@object
	.size		_ZN34_INTERNAL_1eb6bdf6_4_k_cu_93dd87b44cuda3std6ranges3__45__cpo4swapE,(_ZN34_INTERNAL_1eb6bdf6_4_k_cu_93dd87b44cuda3std3__420unreachable_sentinelE - _ZN34_INTERNAL_1eb6bdf6_4_k_cu_93dd87b44cuda3std6ranges3__45__cpo4swapE)
_ZN34_INTERNAL_1eb6bdf6_4_k_cu_93dd87b44cuda3std6ranges3__45__cpo4swapE:
	.zero		1
	.type		_ZN34_INTERNAL_1eb6bdf6_4_k_cu_93dd87b44cuda3std3__420unreachable_sentinelE,@object
	.size		_ZN34_INTERNAL_1eb6bdf6_4_k_cu_93dd87b44cuda3std3__420unreachable_sentinelE,(_ZN34_INTERNAL_1eb6bdf6_4_k_cu_93dd87b46thrust24THRUST_300001_SM_1000_NS6system6detail10sequential3seqE - _ZN34_INTERNAL_1eb6bdf6_4_k_cu_93dd87b44cuda3std3__420unreachable_sentinelE)
_ZN34_INTERNAL_1eb6bdf6_4_k_cu_93dd87b44cuda3std3__420unreachable_sentinelE:
	.zero		1
	.type		_ZN34_INTERNAL_1eb6bdf6_4_k_cu_93dd87b46thrust24THRUST_300001_SM_1000_NS6system6detail10sequential3seqE,@object
	.size		_ZN34_INTERNAL_1eb6bdf6_4_k_cu_93dd87b46thrust24THRUST_300001_SM_1000_NS6system6detail10sequential3seqE,(_ZN34_INTERNAL_1eb6bdf6_4_k_cu_93dd87b44cuda3std3__45__cpo4cendE - _ZN34_INTERNAL_1eb6bdf6_4_k_cu_93dd87b46thrust24THRUST_300001_SM_1000_NS6system6detail10sequential3seqE)
_ZN34_INTERNAL_1eb6bdf6_4_k_cu_93dd87b46thrust24THRUST_300001_SM_1000_NS6system6detail10sequential3seqE:
	.zero		1
	.type		_ZN34_INTERNAL_1eb6bdf6_4_k_cu_93dd87b44cuda3std3__45__cpo4cendE,@object
	.size		_ZN34_INTERNAL_1eb6bdf6_4_k_cu_93dd87b44cuda3std3__45__cpo4cendE,(_ZN34_INTERNAL_1eb6bdf6_4_k_cu_93dd87b44cuda3std6ranges3__45__cpo9iter_swapE - _ZN34_INTERNAL_1eb6bdf6_4_k_cu_93dd87b44cuda3std3__45__cpo4cendE)
_ZN34_INTERNAL_1eb6bdf6_4_k_cu_93dd87b44cuda3std3__45__cpo4cendE:
	.zero		1
	.type		_ZN34_INTERNAL_1eb6bdf6_4_k_cu_93dd87b44cuda3std6ranges3__45__cpo9iter_swapE,@object
	.size		_ZN34_INTERNAL_1eb6bdf6_4_k_cu_93dd87b44cuda3std6ranges3__45__cpo9iter_swapE,(_ZN34_INTERNAL_1eb6bdf6_4_k_cu_93dd87b44cuda3std3__45__cpo5crendE - _ZN34_INTERNAL_1eb6bdf6_4_k_cu_93dd87b44cuda3std6ranges3__45__cpo9iter_swapE)
_ZN34_INTERNAL_1eb6bdf6_4_k_cu_93dd87b44cuda3std6ranges3__45__cpo9iter_swapE:
	.zero		1
	.type		_ZN34_INTERNAL_1eb6bdf6_4_k_cu_93dd87b44cuda3std3__45__cpo5crendE,@object
	.size		_ZN34_INTERNAL_1eb6bdf6_4_k_cu_93dd87b44cuda3std3__45__cpo5crendE,(_ZN34_INTERNAL_1eb6bdf6_4_k_cu_93dd87b44cuda3std6ranges3__45__cpo5cdataE - _ZN34_INTERNAL_1eb6bdf6_4_k_cu_93dd87b44cuda3std3__45__cpo5crendE)
_ZN34_INTERNAL_1eb6bdf6_4_k_cu_93dd87b44cuda3std3__45__cpo5crendE:
	.zero		1
	.type		_ZN34_INTERNAL_1eb6bdf6_4_k_cu_93dd87b44cuda3std6ranges3__45__cpo5cdataE,@object
	.size		_ZN34_INTERNAL_1eb6bdf6_4_k_cu_93dd87b44cuda3std6ranges3__45__cpo5cdataE,(_ZN34_INTERNAL_1eb6bdf6_4_k_cu_93dd87b44cuda3std6ranges3__45__cpo3endE - _ZN34_INTERNAL_1eb6bdf6_4_k_cu_93dd87b44cuda3std6ranges3__45__cpo5cdataE)
_ZN34_INTERNAL_1eb6bdf6_4_k_cu_93dd87b44cuda3std6ranges3__45__cpo5cdataE:
	.zero		1
	.type		_ZN34_INTERNAL_1eb6bdf6_4_k_cu_93dd87b44cuda3std6ranges3__45__cpo3endE,@object
	.size		_ZN34_INTERNAL_1eb6bdf6_4_k_cu_93dd87b44cuda3std6ranges3__45__cpo3endE,(_ZN34_INTERNAL_1eb6bdf6_4_k_cu_93dd87b44cuda3std3__419piecewise_constructE - _ZN34_INTERNAL_1eb6bdf6_4_k_cu_93dd87b44cuda3std6ranges3__45__cpo3endE)
_ZN34_INTERNAL_1eb6bdf6_4_k_cu_93dd87b44cuda3std6ranges3__45__cpo3endE:
	.zero		1
	.type		_ZN34_INTERNAL_1eb6bdf6_4_k_cu_93dd87b44cuda3std3__419piecewise_constructE,@object
	.size		_ZN34_INTERNAL_1eb6bdf6_4_k_cu_93dd87b44cuda3std3__419piecewise_constructE,(_ZN34_INTERNAL_1eb6bdf6_4_k_cu_93dd87b44cuda3std6ranges3__45__cpo5ssizeE - _ZN34_INTERNAL_1eb6bdf6_4_k_cu_93dd87b44cuda3std3__419piecewise_constructE)
_ZN34_INTERNAL_1eb6bdf6_4_k_cu_93dd87b44cuda3std3__419piecewise_constructE:
	.zero		1
	.type		_ZN34_INTERNAL_1eb6bdf6_4_k_cu_93dd87b44cuda3std6ranges3__45__cpo5ssizeE,@object
	.size		_ZN34_INTERNAL_1eb6bdf6_4_k_cu_93dd87b44cuda3std6ranges3__45__cpo5ssizeE,(_ZN34_INTERNAL_1eb6bdf6_4_k_cu_93dd87b44cuda3std3__45__cpo3endE - _ZN34_INTERNAL_1eb6bdf6_4_k_cu_93dd87b44cuda3std6ranges3__45__cpo5ssizeE)
_ZN34_INTERNAL_1eb6bdf6_4_k_cu_93dd87b44cuda3std6ranges3__45__cpo5ssizeE:
	.zero		1
	.type		_ZN34_INTERNAL_1eb6bdf6_4_k_cu_93dd87b44cuda3std3__45__cpo3endE,@object
	.size		_ZN34_INTERNAL_1eb6bdf6_4_k_cu_93dd87b44cuda3std3__45__cpo3endE,(_ZN34_INTERNAL_1eb6bdf6_4_k_cu_93dd87b44cuda3std6ranges3__45__cpo4cendE - _ZN34_INTERNAL_1eb6bdf6_4_k_cu_93dd87b44cuda3std3__45__cpo3endE)
_ZN34_INTERNAL_1eb6bdf6_4_k_cu_93dd87b44cuda3std3__45__cpo3endE:
	.zero		1
	.type		_ZN34_INTERNAL_1eb6bdf6_4_k_cu_93dd87b44cuda3std6ranges3__45__cpo4cendE,@object
	.size		_ZN34_INTERNAL_1eb6bdf6_4_k_cu_93dd87b44cuda3std6ranges3__45__cpo4cendE,(_ZN34_INTERNAL_1eb6bdf6_4_k_cu_93dd87b44cuda3std3__45__cpo4rendE - _ZN34_INTERNAL_1eb6bdf6_4_k_cu_93dd87b44cuda3std6ranges3__45__cpo4cendE)
_ZN34_INTERNAL_1eb6bdf6_4_k_cu_93dd87b44cuda3std6ranges3__45__cpo4cendE:
	.zero		1
	.type		_ZN34_INTERNAL_1eb6bdf6_4_k_cu_93dd87b44cuda3std3__45__cpo4rendE,@object
	.size		_ZN34_INTERNAL_1eb6bdf6_4_k_cu_93dd87b44cuda3std3__45__cpo4rendE,(_ZN34_INTERNAL_1eb6bdf6_4_k_cu_93dd87b44cuda3std6ranges3__45__cpo4prevE - _ZN34_INTERNAL_1eb6bdf6_4_k_cu_93dd87b44cuda3std3__45__cpo4rendE)
_ZN34_INTERNAL_1eb6bdf6_4_k_cu_93dd87b44cuda3std3__45__cpo4rendE:
	.zero		1
	.type		_ZN34_INTERNAL_1eb6bdf6_4_k_cu_93dd87b44cuda3std6ranges3__45__cpo4prevE,@object
	.size		_ZN34_INTERNAL_1eb6bdf6_4_k_cu_93dd87b44cuda3std6ranges3__45__cpo4prevE,(_ZN34_INTERNAL_1eb6bdf6_4_k_cu_93dd87b44cuda3std6ranges3__45__cpo9iter_moveE - _ZN34_INTERNAL_1eb6bdf6_4_k_cu_93dd87b44cuda3std6ranges3__45__cpo4prevE)
_ZN34_INTERNAL_1eb6bdf6_4_k_cu_93dd87b44cuda3std6ranges3__45__cpo4prevE:
	.zero		1
	.type		_ZN34_INTERNAL_1eb6bdf6_4_k_cu_93dd87b44cuda3std6ranges3__45__cpo9iter_moveE,@object
	.size		_ZN34_INTERNAL_1eb6bdf6_4_k_cu_93dd87b44cuda3std6ranges3__45__cpo9iter_moveE,(.L_13 - _ZN34_INTERNAL_1eb6bdf6_4_k_cu_93dd87b44cuda3std6ranges3__45__cpo9iter_moveE)
_ZN34_INTERNAL_1eb6bdf6_4_k_cu_93dd87b44cuda3std6ranges3__45__cpo9iter_moveE:
	.zero		1
.L_13:


//--------------------- .nv.constant0._Z16_attentionKernelILi16ELi16ELi8ELi8EEvPKfS1_S1_iiPf --------------------------
	.section	.nv.constant0._Z16_attentionKernelILi16ELi16ELi8ELi8EEvPKfS1_S1_iiPf,"a",@progbits
	.sectionflags	@""
	.align	4
.nv.constant0._Z16_attentionKernelILi16ELi16ELi8ELi8EEvPKfS1_S1_iiPf:
	.zero		936


//--------------------- SYMBOLS --------------------------

	.type		.nv.reservedSmem.offset0,@object
	.size		.nv.reservedSmem.offset0,0x4
	.type		.nv.reservedSmem.cap,@object
	.size		.nv.reservedSmem.cap,0x4
